	.target	sm_90a

	.elftype	@"ET_EXEC"


//--------------------- .note.nv.tkinfo           --------------------------
	.section	.note.nv.tkinfo,"",@"SHT_NOTE"
	.sectionflags	@"SHF_NOTE_NV_TKINFO"
	.tkinfo
        /*0018*/ 	.word	0x00000002
        /*0030*/ 	.string	""
        /*0030*/ 	.string	"ptxas"
        /*0030*/ 	.string	"Cuda compilation tools, release 13.0, V13.0.88"
        /*0030*/ 	.string	"Build cuda_13.0.r13.0/compiler.36424714_0"
        /*0030*/ 	.string	"-arch sm_90a -m 64 "



//--------------------- .note.nv.cuinfo           --------------------------
	.section	.note.nv.cuinfo,"",@"SHT_NOTE"
	.sectionflags	@"SHF_NOTE_NV_CUINFO"
        /*0018*/ 	.short	0x0002
        /*001a*/ 	.short	0x005a
        /*001c*/ 	.short	0x0082
	.zero		2


//--------------------- .nv.info                  --------------------------
	.section	.nv.info,"",@"SHT_CUDA_INFO"
	.align	4


	//----- nvinfo : EIATTR_REGCOUNT
	.align		4
        /*0000*/ 	.byte	0x04, 0x2f
        /*0002*/ 	.short	(.L_15 - .L_14)
	.align		4
.L_14:
        /*0004*/ 	.word	index@(_ZN7cutlass13device_kernelINS_4gemm6kernel13GemmUniversalIN4cute5tupleIJiiiiEEENS1_10collective13CollectiveMmaINS1_34MainloopSm90TmaGmmaWarpSpecializedILi10ENS5_IJNS4_1CILi1EEESB_SB_EEENS1_35KernelTmaWarpSpecializedCooperativeEEENS5_IJNSA_ILi192EEENSA_ILi160EEENSA_ILi32EEEEEENS_6half_tENS5_IJlSB_lEEESJ_SK_NS4_8TiledMMAINS4_8MMA_AtomIJNS4_4SM904GMMA25MMA_64x32x16_F32F16F16_SSILNSO_5MajorE0ELSQ_0ELNSO_7ScaleInE1ELSR_1EEEEEENS4_6LayoutINS5_IJNSA_ILi2EEESB_SB_EEENS5_IJSB_NSA_ILi0EEESX_EEEEENS5_IJNS4_10UnderscoreES10_S10_EEEEENS4_13SM90_TMA_LOADENS4_14ComposedLayoutINS4_7SwizzleILi2ELi4ELi3EEENS4_18smem_ptr_flag_bitsILi16EEENSU_INS5_IJNSA_ILi8EEESH_EEENS5_IJSH_SB_EEEEEEEvNS4_8identityES13_S1D_vS1E_EENS_8epilogue10collective6detail29Sm90TmaWarpSpecializedAdapterINS1H_15DefaultEpilogueISJ_SK_SK_NS1G_6thread17LinearCombinationISJ_Li1EffLNS1L_9ScaleType4KindE0ELNS_15FloatRoundStyleE2ESJ_EENS1_15EpilogueDefaultEEEEEvvEEEEvNT_6ParamsE)
        /*0008*/ 	.word	0x000000a8


	//----- nvinfo : EIATTR_FRAME_SIZE
	.align		4
.L_15:
        /*000c*/ 	.byte	0x04, 0x11
        /*000e*/ 	.short	(.L_17 - .L_16)
	.align		4
.L_16:
        /*0010*/ 	.word	index@(_ZN7cutlass13device_kernelINS_4gemm6kernel13GemmUniversalIN4cute5tupleIJiiiiEEENS1_10collective13CollectiveMmaINS1_34MainloopSm90TmaGmmaWarpSpecializedILi10ENS5_IJNS4_1CILi1EEESB_SB_EEENS1_35KernelTmaWarpSpecializedCooperativeEEENS5_IJNSA_ILi192EEENSA_ILi160EEENSA_ILi32EEEEEENS_6half_tENS5_IJlSB_lEEESJ_SK_NS4_8TiledMMAINS4_8MMA_AtomIJNS4_4SM904GMMA25MMA_64x32x16_F32F16F16_SSILNSO_5MajorE0ELSQ_0ELNSO_7ScaleInE1ELSR_1EEEEEENS4_6LayoutINS5_IJNSA_ILi2EEESB_SB_EEENS5_IJSB_NSA_ILi0EEESX_EEEEENS5_IJNS4_10UnderscoreES10_S10_EEEEENS4_13SM90_TMA_LOADENS4_14ComposedLayoutINS4_7SwizzleILi2ELi4ELi3EEENS4_18smem_ptr_flag_bitsILi16EEENSU_INS5_IJNSA_ILi8EEESH_EEENS5_IJSH_SB_EEEEEEEvNS4_8identityES13_S1D_vS1E_EENS_8epilogue10collective6detail29Sm90TmaWarpSpecializedAdapterINS1H_15DefaultEpilogueISJ_SK_SK_NS1G_6thread17LinearCombinationISJ_Li1EffLNS1L_9ScaleType4KindE0ELNS_15FloatRoundStyleE2ESJ_EENS1_15EpilogueDefaultEEEEEvvEEEEvNT_6ParamsE)
        /*0014*/ 	.word	0x00000000


	//----- nvinfo : EIATTR_MIN_STACK_SIZE
	.align		4
.L_17:
        /*0018*/ 	.byte	0x04, 0x12
        /*001a*/ 	.short	(.L_19 - .L_18)
	.align		4
.L_18:
        /*001c*/ 	.word	index@(_ZN7cutlass13device_kernelINS_4gemm6kernel13GemmUniversalIN4cute5tupleIJiiiiEEENS1_10collective13CollectiveMmaINS1_34MainloopSm90TmaGmmaWarpSpecializedILi10ENS5_IJNS4_1CILi1EEESB_SB_EEENS1_35KernelTmaWarpSpecializedCooperativeEEENS5_IJNSA_ILi192EEENSA_ILi160EEENSA_ILi32EEEEEENS_6half_tENS5_IJlSB_lEEESJ_SK_NS4_8TiledMMAINS4_8MMA_AtomIJNS4_4SM904GMMA25MMA_64x32x16_F32F16F16_SSILNSO_5MajorE0ELSQ_0ELNSO_7ScaleInE1ELSR_1EEEEEENS4_6LayoutINS5_IJNSA_ILi2EEESB_SB_EEENS5_IJSB_NSA_ILi0EEESX_EEEEENS5_IJNS4_10UnderscoreES10_S10_EEEEENS4_13SM90_TMA_LOADENS4_14ComposedLayoutINS4_7SwizzleILi2ELi4ELi3EEENS4_18smem_ptr_flag_bitsILi16EEENSU_INS5_IJNSA_ILi8EEESH_EEENS5_IJSH_SB_EEEEEEEvNS4_8identityES13_S1D_vS1E_EENS_8epilogue10collective6detail29Sm90TmaWarpSpecializedAdapterINS1H_15DefaultEpilogueISJ_SK_SK_NS1G_6thread17LinearCombinationISJ_Li1EffLNS1L_9ScaleType4KindE0ELNS_15FloatRoundStyleE2ESJ_EENS1_15EpilogueDefaultEEEEEvvEEEEvNT_6ParamsE)
        /*0020*/ 	.word	0x00000000
.L_19:


//--------------------- .nv.compat                --------------------------
	.section	.nv.compat,"",@"SHT_CUDA_COMPAT_INFO"
	.align	4
        /*0000*/ 	.byte	0x02, 0x09, 0x01, 0x00, 0x02, 0x02, 0x04, 0x00, 0x02, 0x05, 0x05, 0x00, 0x03, 0x07, 0x01, 0x01
        /*0010*/ 	.byte	0x02, 0x03, 0x01, 0x00, 0x02, 0x06, 0x01, 0x00, 0x04, 0x0b, 0x08, 0x00, 0x00, 0x00, 0x00, 0x00
        /*0020*/ 	.byte	0x00, 0x00, 0x00, 0x00


//--------------------- .nv.info._ZN7cutlass13device_kernelINS_4gemm6kernel13GemmUniversalIN4cute5tupleIJiiiiEEENS1_10collective13CollectiveMmaINS1_34MainloopSm90TmaGmmaWarpSpecializedILi10ENS5_IJNS4_1CILi1EEESB_SB_EEENS1_35KernelTmaWarpSpecializedCooperativeEEENS5_IJNSA_ILi192EEENSA_ILi160EEENSA_ILi32EEEEEENS_6half_tENS5_IJlSB_lEEESJ_SK_NS4_8TiledMMAINS4_8MMA_AtomIJNS4_4SM904GMMA25MMA_64x32x16_F32F16F16_SSILNSO_5MajorE0ELSQ_0ELNSO_7ScaleInE1ELSR_1EEEEEENS4_6LayoutINS5_IJNSA_ILi2EEESB_SB_EEENS5_IJSB_NSA_ILi0EEESX_EEEEENS5_IJNS4_10UnderscoreES10_S10_EEEEENS4_13SM90_TMA_LOADENS4_14ComposedLayoutINS4_7SwizzleILi2ELi4ELi3EEENS4_18smem_ptr_flag_bitsILi16EEENSU_INS5_IJNSA_ILi8EEESH_EEENS5_IJSH_SB_EEEEEEEvNS4_8identityES13_S1D_vS1E_EENS_8epilogue10collective6detail29Sm90TmaWarpSpecializedAdapterINS1H_15DefaultEpilogueISJ_SK_SK_NS1G_6thread17LinearCombinationISJ_Li1EffLNS1L_9ScaleType4KindE0ELNS_15FloatRoundStyleE2ESJ_EENS1_15EpilogueDefaultEEEEEvvEEEEvNT_6ParamsE --------------------------
	.section	.nv.info._ZN7cutlass13device_kernelINS_4gemm6kernel13GemmUniversalIN4cute5tupleIJiiiiEEENS1_10collective13CollectiveMmaINS1_34MainloopSm90TmaGmmaWarpSpecializedILi10ENS5_IJNS4_1CILi1EEESB_SB_EEENS1_35KernelTmaWarpSpecializedCooperativeEEENS5_IJNSA_ILi192EEENSA_ILi160EEENSA_ILi32EEEEEENS_6half_tENS5_IJlSB_lEEESJ_SK_NS4_8TiledMMAINS4_8MMA_AtomIJNS4_4SM904GMMA25MMA_64x32x16_F32F16F16_SSILNSO_5MajorE0ELSQ_0ELNSO_7ScaleInE1ELSR_1EEEEEENS4_6LayoutINS5_IJNSA_ILi2EEESB_SB_EEENS5_IJSB_NSA_ILi0EEESX_EEEEENS5_IJNS4_10UnderscoreES10_S10_EEEEENS4_13SM90_TMA_LOADENS4_14ComposedLayoutINS4_7SwizzleILi2ELi4ELi3EEENS4_18smem_ptr_flag_bitsILi16EEENSU_INS5_IJNSA_ILi8EEESH_EEENS5_IJSH_SB_EEEEEEEvNS4_8identityES13_S1D_vS1E_EENS_8epilogue10collective6detail29Sm90TmaWarpSpecializedAdapterINS1H_15DefaultEpilogueISJ_SK_SK_NS1G_6thread17LinearCombinationISJ_Li1EffLNS1L_9ScaleType4KindE0ELNS_15FloatRoundStyleE2ESJ_EENS1_15EpilogueDefaultEEEEEvvEEEEvNT_6ParamsE,"",@"SHT_CUDA_INFO"
	.sectionflags	@""
	.align	4


	//----- nvinfo : EIATTR_CUDA_API_VERSION
	.align		4
        /*0000*/ 	.byte	0x04, 0x37
        /*0002*/ 	.short	(.L_21 - .L_20)
.L_20:
        /*0004*/ 	.word	0x00000082


	//----- nvinfo : EIATTR_KPARAM_INFO
	.align		4
.L_21:
        /*0008*/ 	.byte	0x04, 0x17
        /*000a*/ 	.short	(.L_23 - .L_22)
.L_22:
        /*000c*/ 	.word	0x00000000
        /*0010*/ 	.short	0x0000
        /*0012*/ 	.short	0x0070
        /*0014*/ 	.byte	0x00, 0xf0, 0x01, 0x10


	//----- nvinfo : EIATTR_SPARSE_MMA_MASK
	.align		4
.L_23:
        /*0018*/ 	.byte	0x03, 0x50
        /*001a*/ 	.short	0x0000


	//----- nvinfo : EIATTR_MAXREG_COUNT
	.align		4
        /*001c*/ 	.byte	0x03, 0x1b
        /*001e*/ 	.short	0x00a8


	//----- nvinfo : EIATTR_NUM_BARRIERS
	.align		4
        /*0020*/ 	.byte	0x02, 0x4c
        /*0022*/ 	.byte	0x01
	.zero		1


	//----- nvinfo : EIATTR_EXTERNS
	.align		4
        /*0024*/ 	.byte	0x04, 0x0f
        /*0026*/ 	.short	(.L_25 - .L_24)


	//   ....[0]....
	.align		4
.L_24:
        /*0028*/ 	.word	index@(__assertfail)


	//----- nvinfo : EIATTR_MERCURY_ISA_VERSION
	.align		4
.L_25:
        /*002c*/ 	.byte	0x03, 0x5f
        /*002e*/ 	.short	0x0101


	//----- nvinfo : EIATTR_INT_WARP_WIDE_INSTR_OFFSETS
	.align		4
        /*0030*/ 	.byte	0x04, 0x31
        /*0032*/ 	.short	(.L_27 - .L_26)


	//   ....[0]....
.L_26:
        /*0034*/ 	.word	0x000004c0


	//   ....[1]....
        /*0038*/ 	.word	0x000004d0


	//   ....[2]....
        /*003c*/ 	.word	0x000005d0


	//----- nvinfo : EIATTR_COOP_GROUP_MASK_REGIDS
	.align		4
.L_27:
        /*0040*/ 	.byte	0x04, 0x29
        /*0042*/ 	.short	(.L_29 - .L_28)


	//   ....[0]....
.L_28:
        /*0044*/ 	.word	0xffffffff


	//   ....[1]....
        /*0048*/ 	.word	0xffffffff


	//   ....[2]....
        /*004c*/ 	.word	0xffffffff


	//   ....[3]....
        /*0050*/ 	.word	0xffffffff


	//   ....[4]....
        /*0054*/ 	.word	0xffffffff


	//----- nvinfo : EIATTR_COOP_GROUP_INSTR_OFFSETS
	.align		4
.L_29:
        /*0058*/ 	.byte	0x04, 0x28
        /*005a*/ 	.short	(.L_31 - .L_30)


	//   ....[0]....
.L_30:
        /*005c*/ 	.word	0x00000060


	//   ....[1]....
        /*0060*/ 	.word	0x00000070


	//   ....[2]....
        /*0064*/ 	.word	0x00000130


	//   ....[3]....
        /*0068*/ 	.word	0x000003b0


	//   ....[4]....
        /*006c*/ 	.word	0x000010d0


	//----- nvinfo : EIATTR_REG_RECONFIG
	.align		4
.L_31:
        /*0070*/ 	.byte	0x01, 0x54
	.zero		2


	//----- nvinfo : EIATTR_SYSCALL_OFFSETS
	.align		4
        /*0074*/ 	.byte	0x04, 0x46
        /*0076*/ 	.short	(.L_33 - .L_32)


	//   ....[0]....
.L_32:
        /*0078*/ 	.word	0x00001280


	//----- nvinfo : EIATTR_MBARRIER_INSTR_OFFSETS
	.align		4
.L_33:
        /*007c*/ 	.byte	0x04, 0x39
        /*007e*/ 	.short	(.L_35 - .L_34)


	//   ....[0]....
.L_34:
        /*0080*/ 	.word	0x00000250
        /*0084*/ 	.word	0x000000ff
        /*0088*/ 	.word	0x00000000
        /*008c*/ 	.short	0x0100
        /*008e*/ 	.byte	0x08
	.zero		1


	//   ....[1]....
        /*0090*/ 	.word	0x00000260
        /*0094*/ 	.word	0x000000ff
        /*0098*/ 	.word	0x00000050
        /*009c*/ 	.short	0x0100
        /*009e*/ 	.byte	0x08
	.zero		1


	//   ....[2]....
        /*00a0*/ 	.word	0x00000270
        /*00a4*/ 	.word	0x000000ff
        /*00a8*/ 	.word	0x00000008
        /*00ac*/ 	.short	0x0100
        /*00ae*/ 	.byte	0x08
	.zero		1


	//   ....[3]....
        /*00b0*/ 	.word	0x00000280
        /*00b4*/ 	.word	0x000000ff
        /*00b8*/ 	.word	0x00000058
        /*00bc*/ 	.short	0x0100
        /*00be*/ 	.byte	0x08
	.zero		1


	//   ....[4]....
        /*00c0*/ 	.word	0x00000290
        /*00c4*/ 	.word	0x000000ff
        /*00c8*/ 	.word	0x00000010
        /*00cc*/ 	.short	0x0100
        /*00ce*/ 	.byte	0x08
	.zero		1


	//   ....[5]....
        /*00d0*/ 	.word	0x000002a0
        /*00d4*/ 	.word	0x000000ff
        /*00d8*/ 	.word	0x00000060
        /*00dc*/ 	.short	0x0100
        /*00de*/ 	.byte	0x08
	.zero		1


	//   ....[6]....
        /*00e0*/ 	.word	0x000002b0
        /*00e4*/ 	.word	0x000000ff
        /*00e8*/ 	.word	0x00000018
        /*00ec*/ 	.short	0x0100
        /*00ee*/ 	.byte	0x08
	.zero		1


	//   ....[7]....
        /*00f0*/ 	.word	0x000002c0
        /*00f4*/ 	.word	0x000000ff
        /*00f8*/ 	.word	0x00000068
        /*00fc*/ 	.short	0x0100
        /*00fe*/ 	.byte	0x08
	.zero		1


	//   ....[8]....
        /*0100*/ 	.word	0x000002d0
        /*0104*/ 	.word	0x000000ff
        /*0108*/ 	.word	0x00000020
        /*010c*/ 	.short	0x0100
        /*010e*/ 	.byte	0x08
	.zero		1


	//   ....[9]....
        /*0110*/ 	.word	0x000002e0
        /*0114*/ 	.word	0x000000ff
        /*0118*/ 	.word	0x00000070
        /*011c*/ 	.short	0x0100
        /*011e*/ 	.byte	0x08
	.zero		1


	//   ....[10]....
        /*0120*/ 	.word	0x000002f0
        /*0124*/ 	.word	0x000000ff
        /*0128*/ 	.word	0x00000028
        /*012c*/ 	.short	0x0100
        /*012e*/ 	.byte	0x08
	.zero		1


	//   ....[11]....
        /*0130*/ 	.word	0x00000300
        /*0134*/ 	.word	0x000000ff
        /*0138*/ 	.word	0x00000078
        /*013c*/ 	.short	0x0100
        /*013e*/ 	.byte	0x08
	.zero		1


	//   ....[12]....
        /*0140*/ 	.word	0x00000310
        /*0144*/ 	.word	0x000000ff
        /*0148*/ 	.word	0x00000030
        /*014c*/ 	.short	0x0100
        /*014e*/ 	.byte	0x08
	.zero		1


	//   ....[13]....
        /*0150*/ 	.word	0x00000320
        /*0154*/ 	.word	0x000000ff
        /*0158*/ 	.word	0x00000080
        /*015c*/ 	.short	0x0100
        /*015e*/ 	.byte	0x08
	.zero		1


	//   ....[14]....
        /*0160*/ 	.word	0x00000330
        /*0164*/ 	.word	0x000000ff
        /*0168*/ 	.word	0x00000038
        /*016c*/ 	.short	0x0100
        /*016e*/ 	.byte	0x08
	.zero		1


	//   ....[15]....
        /*0170*/ 	.word	0x00000340
        /*0174*/ 	.word	0x000000ff
        /*0178*/ 	.word	0x00000088
        /*017c*/ 	.short	0x0100
        /*017e*/ 	.byte	0x08
	.zero		1


	//   ....[16]....
        /*0180*/ 	.word	0x00000350
        /*0184*/ 	.word	0x000000ff
        /*0188*/ 	.word	0x00000040
        /*018c*/ 	.short	0x0100
        /*018e*/ 	.byte	0x08
	.zero		1


	//   ....[17]....
        /*0190*/ 	.word	0x00000360
        /*0194*/ 	.word	0x000000ff
        /*0198*/ 	.word	0x00000090
        /*019c*/ 	.short	0x0100
        /*019e*/ 	.byte	0x08
	.zero		1


	//   ....[18]....
        /*01a0*/ 	.word	0x00000370
        /*01a4*/ 	.word	0x000000ff
        /*01a8*/ 	.word	0x00000048
        /*01ac*/ 	.short	0x0100
        /*01ae*/ 	.byte	0x08
	.zero		1


	//   ....[19]....
        /*01b0*/ 	.word	0x00000380
        /*01b4*/ 	.word	0x000000ff
        /*01b8*/ 	.word	0x00000098
        /*01bc*/ 	.short	0x0100
        /*01be*/ 	.byte	0x08
	.zero		1


	//   ....[20]....
        /*01c0*/ 	.word	0x00000640
        /*01c4*/ 	.word	0x000000ff
        /*01c8*/ 	.word	0x000000b0
        /*01cc*/ 	.short	0x0100
        /*01ce*/ 	.byte	0x06
	.zero		1


	//   ....[21]....
        /*01d0*/ 	.word	0x000006a0
        /*01d4*/ 	.word	0x000000ff
        /*01d8*/ 	.word	0x000000b8
        /*01dc*/ 	.short	0x0100
        /*01de*/ 	.byte	0x06
	.zero		1


	//   ....[22]....
        /*01e0*/ 	.word	0x00001300
        /*01e4*/ 	.word	0x00000003
        /*01e8*/ 	.word	0x00000000
        /*01ec*/ 	.short	0x010a
        /*01ee*/ 	.byte	0x3f
	.zero		1


	//   ....[23]....
        /*01f0*/ 	.word	0x00001340
        /*01f4*/ 	.word	0x00000003
        /*01f8*/ 	.word	0x00000000
        /*01fc*/ 	.short	0x010a
        /*01fe*/ 	.byte	0x3f
	.zero		1


	//   ....[24]....
        /*0200*/ 	.word	0x00001c90
        /*0204*/ 	.word	0x000000ff
        /*0208*/ 	.word	0x00000000
        /*020c*/ 	.short	0x010a
        /*020e*/ 	.byte	0x08
	.zero		1


	//   ....[25]....
        /*0210*/ 	.word	0x00001cd0
        /*0214*/ 	.word	0x000000ff
        /*0218*/ 	.word	0x00000000
        /*021c*/ 	.short	0x010a
        /*021e*/ 	.byte	0x08
	.zero		1


	//   ....[26]....
        /*0220*/ 	.word	0x00002510
        /*0224*/ 	.word	0x000000ff
        /*0228*/ 	.word	0x00000000
        /*022c*/ 	.short	0x0101
        /*022e*/ 	.byte	0x08
	.zero		1


	//   ....[27]....
        /*0230*/ 	.word	0x000026c0
        /*0234*/ 	.word	0x00000000
        /*0238*/ 	.word	0x00000000
        /*023c*/ 	.short	0x0101
        /*023e*/ 	.byte	0x3f
	.zero		1


	//   ....[28]....
        /*0240*/ 	.word	0x0000d600
        /*0244*/ 	.word	0x0000000e
        /*0248*/ 	.word	0x00000050
        /*024c*/ 	.short	0x010a
        /*024e*/ 	.byte	0x3f
	.zero		1


	//   ....[29]....
        /*0250*/ 	.word	0x0000d990
        /*0254*/ 	.word	0x00000005
        /*0258*/ 	.word	0x000000b8
        /*025c*/ 	.short	0x0101
        /*025e*/ 	.byte	0x3f
	.zero		1


	//   ....[30]....
        /*0260*/ 	.word	0x0000e0f0
        /*0264*/ 	.word	0x00000007
        /*0268*/ 	.word	0x00000000
        /*026c*/ 	.short	0x010a
        /*026e*/ 	.byte	0x3f
	.zero		1


	//   ....[31]....
        /*0270*/ 	.word	0x0000e170
        /*0274*/ 	.word	0x00000008
        /*0278*/ 	.word	0x00000000
        /*027c*/ 	.short	0x010a
        /*027e*/ 	.byte	0x3f
	.zero		1


	//   ....[32]....
        /*0280*/ 	.word	0x0000e200
        /*0284*/ 	.word	0x00000009
        /*0288*/ 	.word	0x00000000
        /*028c*/ 	.short	0x010a
        /*028e*/ 	.byte	0x3f
	.zero		1


	//   ....[33]....
        /*0290*/ 	.word	0x0000e290
        /*0294*/ 	.word	0x00000008
        /*0298*/ 	.word	0x00000000
        /*029c*/ 	.short	0x010a
        /*029e*/ 	.byte	0x3f
	.zero		1


	//   ....[34]....
        /*02a0*/ 	.word	0x0000e320
        /*02a4*/ 	.word	0x00000009
        /*02a8*/ 	.word	0x00000000
        /*02ac*/ 	.short	0x010a
        /*02ae*/ 	.byte	0x3f
	.zero		1


	//   ....[35]....
        /*02b0*/ 	.word	0x0000e3b0
        /*02b4*/ 	.word	0x00000008
        /*02b8*/ 	.word	0x00000000
        /*02bc*/ 	.short	0x010a
        /*02be*/ 	.byte	0x3f
	.zero		1


	//   ....[36]....
        /*02c0*/ 	.word	0x0000e440
        /*02c4*/ 	.word	0x00000009
        /*02c8*/ 	.word	0x00000000
        /*02cc*/ 	.short	0x010a
        /*02ce*/ 	.byte	0x3f
	.zero		1


	//   ....[37]....
        /*02d0*/ 	.word	0x0000e4d0
        /*02d4*/ 	.word	0x00000008
        /*02d8*/ 	.word	0x00000000
        /*02dc*/ 	.short	0x010a
        /*02de*/ 	.byte	0x3f
	.zero		1


	//   ....[38]....
        /*02e0*/ 	.word	0x0000e560
        /*02e4*/ 	.word	0x0000000b
        /*02e8*/ 	.word	0x00000000
        /*02ec*/ 	.short	0x010a
        /*02ee*/ 	.byte	0x3f
	.zero		1


	//   ....[39]....
        /*02f0*/ 	.word	0x0000e5f0
        /*02f4*/ 	.word	0x00000003
        /*02f8*/ 	.word	0x00000000
        /*02fc*/ 	.short	0x010a
        /*02fe*/ 	.byte	0x3f
	.zero		1


	//   ....[40]....
        /*0300*/ 	.word	0x0000e650
        /*0304*/ 	.word	0x00000003
        /*0308*/ 	.word	0x00000000
        /*030c*/ 	.short	0x010a
        /*030e*/ 	.byte	0x3f
	.zero		1


	//   ....[41]....
        /*0310*/ 	.word	0x0000e6b0
        /*0314*/ 	.word	0x00000005
        /*0318*/ 	.word	0x00000000
        /*031c*/ 	.short	0x010a
        /*031e*/ 	.byte	0x3f
	.zero		1


	//   ....[42]....
        /*0320*/ 	.word	0x0000e780
        /*0324*/ 	.word	0x0000000e
        /*0328*/ 	.word	0x00000050
        /*032c*/ 	.short	0x010a
        /*032e*/ 	.byte	0x3f
	.zero		1


	//   ....[43]....
        /*0330*/ 	.word	0x0000e850
        /*0334*/ 	.word	0x00000007
        /*0338*/ 	.word	0x00000000
        /*033c*/ 	.short	0x010a
        /*033e*/ 	.byte	0x3f
	.zero		1


	//   ....[44]....
        /*0340*/ 	.word	0x0000e8a0
        /*0344*/ 	.word	0x00000008
        /*0348*/ 	.word	0x00000000
        /*034c*/ 	.short	0x010a
        /*034e*/ 	.byte	0x3f
	.zero		1


	//   ....[45]....
        /*0350*/ 	.word	0x0000e8f0
        /*0354*/ 	.word	0x00000009
        /*0358*/ 	.word	0x00000000
        /*035c*/ 	.short	0x010a
        /*035e*/ 	.byte	0x3f
	.zero		1


	//   ....[46]....
        /*0360*/ 	.word	0x0000e940
        /*0364*/ 	.word	0x00000008
        /*0368*/ 	.word	0x00000000
        /*036c*/ 	.short	0x010a
        /*036e*/ 	.byte	0x3f
	.zero		1


	//   ....[47]....
        /*0370*/ 	.word	0x0000e990
        /*0374*/ 	.word	0x00000009
        /*0378*/ 	.word	0x00000000
        /*037c*/ 	.short	0x010a
        /*037e*/ 	.byte	0x3f
	.zero		1


	//   ....[48]....
        /*0380*/ 	.word	0x0000e9e0
        /*0384*/ 	.word	0x00000008
        /*0388*/ 	.word	0x00000000
        /*038c*/ 	.short	0x010a
        /*038e*/ 	.byte	0x3f
	.zero		1


	//   ....[49]....
        /*0390*/ 	.word	0x0000ea30
        /*0394*/ 	.word	0x00000009
        /*0398*/ 	.word	0x00000000
        /*039c*/ 	.short	0x010a
        /*039e*/ 	.byte	0x3f
	.zero		1


	//   ....[50]....
        /*03a0*/ 	.word	0x0000ea80
        /*03a4*/ 	.word	0x00000008
        /*03a8*/ 	.word	0x00000000
        /*03ac*/ 	.short	0x010a
        /*03ae*/ 	.byte	0x3f
	.zero		1


	//   ....[51]....
        /*03b0*/ 	.word	0x0000ead0
        /*03b4*/ 	.word	0x0000000b
        /*03b8*/ 	.word	0x00000000
        /*03bc*/ 	.short	0x010a
        /*03be*/ 	.byte	0x3f
	.zero		1


	//----- nvinfo : EIATTR_NUM_MBARRIERS
	.align		4
.L_35:
        /*03c0*/ 	.byte	0x03, 0x38
        /*03c2*/ 	.short	0x0016


	//----- nvinfo : EIATTR_EXIT_INSTR_OFFSETS
	.align		4
        /*03c4*/ 	.byte	0x04, 0x1c
        /*03c6*/ 	.short	(.L_37 - .L_36)


	//   ....[0]....
.L_36:
        /*03c8*/ 	.word	0x000006f0


	//   ....[1]....
        /*03cc*/ 	.word	0x00000fe0


	//   ....[2]....
        /*03d0*/ 	.word	0x0000cc20


	//   ....[3]....
        /*03d4*/ 	.word	0x0000d290


	//   ....[4]....
        /*03d8*/ 	.word	0x0000e640


	//----- nvinfo : EIATTR_MAX_THREADS
	.align		4
.L_37:
        /*03dc*/ 	.byte	0x04, 0x05
        /*03de*/ 	.short	(.L_39 - .L_38)
.L_38:
        /*03e0*/ 	.word	0x00000180
        /*03e4*/ 	.word	0x00000001
        /*03e8*/ 	.word	0x00000001


	//----- nvinfo : EIATTR_CRS_STACK_SIZE
	.align		4
.L_39:
        /*03ec*/ 	.byte	0x04, 0x1e
        /*03ee*/ 	.short	(.L_41 - .L_40)
.L_40:
        /*03f0*/ 	.word	0x00000000


	//----- nvinfo : EIATTR_CBANK_PARAM_SIZE
	.align		4
.L_41:
        /*03f4*/ 	.byte	0x03, 0x19
        /*03f6*/ 	.short	0x0470


	//----- nvinfo : EIATTR_PARAM_CBANK
	.align		4
        /*03f8*/ 	.byte	0x04, 0x0a
        /*03fa*/ 	.short	(.L_43 - .L_42)
	.align		4
.L_42:
        /*03fc*/ 	.word	index@(.nv.constant0._ZN7cutlass13device_kernelINS_4gemm6kernel13GemmUniversalIN4cute5tupleIJiiiiEEENS1_10collective13CollectiveMmaINS1_34MainloopSm90TmaGmmaWarpSpecializedILi10ENS5_IJNS4_1CILi1EEESB_SB_EEENS1_35KernelTmaWarpSpecializedCooperativeEEENS5_IJNSA_ILi192EEENSA_ILi160EEENSA_ILi32EEEEEENS_6half_tENS5_IJlSB_lEEESJ_SK_NS4_8TiledMMAINS4_8MMA_AtomIJNS4_4SM904GMMA25MMA_64x32x16_F32F16F16_SSILNSO_5MajorE0ELSQ_0ELNSO_7ScaleInE1ELSR_1EEEEEENS4_6LayoutINS5_IJNSA_ILi2EEESB_SB_EEENS5_IJSB_NSA_ILi0EEESX_EEEEENS5_IJNS4_10UnderscoreES10_S10_EEEEENS4_13SM90_TMA_LOADENS4_14ComposedLayoutINS4_7SwizzleILi2ELi4ELi3EEENS4_18smem_ptr_flag_bitsILi16EEENSU_INS5_IJNSA_ILi8EEESH_EEENS5_IJSH_SB_EEEEEEEvNS4_8identityES13_S1D_vS1E_EENS_8epilogue10collective6detail29Sm90TmaWarpSpecializedAdapterINS1H_15DefaultEpilogueISJ_SK_SK_NS1G_6thread17LinearCombinationISJ_Li1EffLNS1L_9ScaleType4KindE0ELNS_15FloatRoundStyleE2ESJ_EENS1_15EpilogueDefaultEEEEEvvEEEEvNT_6ParamsE)
        /*0400*/ 	.short	0x0210
        /*0402*/ 	.short	0x0470


	//----- nvinfo : EIATTR_SW_WAR
	.align		4
.L_43:
        /*0404*/ 	.byte	0x04, 0x36
        /*0406*/ 	.short	(.L_45 - .L_44)
.L_44:
        /*0408*/ 	.word	0x00000008
.L_45:


//--------------------- .nv.callgraph             --------------------------
	.section	.nv.callgraph,"",@"SHT_CUDA_CALLGRAPH"
	.align	4
	.sectionentsize	8
	.align		4
        /*0000*/ 	.word	0x00000000
	.align		4
        /*0004*/ 	.word	0xffffffff
	.align		4
        /*0008*/ 	.word	index@(_ZN7cutlass13device_kernelINS_4gemm6kernel13GemmUniversalIN4cute5tupleIJiiiiEEENS1_10collective13CollectiveMmaINS1_34MainloopSm90TmaGmmaWarpSpecializedILi10ENS5_IJNS4_1CILi1EEESB_SB_EEENS1_35KernelTmaWarpSpecializedCooperativeEEENS5_IJNSA_ILi192EEENSA_ILi160EEENSA_ILi32EEEEEENS_6half_tENS5_IJlSB_lEEESJ_SK_NS4_8TiledMMAINS4_8MMA_AtomIJNS4_4SM904GMMA25MMA_64x32x16_F32F16F16_SSILNSO_5MajorE0ELSQ_0ELNSO_7ScaleInE1ELSR_1EEEEEENS4_6LayoutINS5_IJNSA_ILi2EEESB_SB_EEENS5_IJSB_NSA_ILi0EEESX_EEEEENS5_IJNS4_10UnderscoreES10_S10_EEEEENS4_13SM90_TMA_LOADENS4_14ComposedLayoutINS4_7SwizzleILi2ELi4ELi3EEENS4_18smem_ptr_flag_bitsILi16EEENSU_INS5_IJNSA_ILi8EEESH_EEENS5_IJSH_SB_EEEEEEEvNS4_8identityES13_S1D_vS1E_EENS_8epilogue10collective6detail29Sm90TmaWarpSpecializedAdapterINS1H_15DefaultEpilogueISJ_SK_SK_NS1G_6thread17LinearCombinationISJ_Li1EffLNS1L_9ScaleType4KindE0ELNS_15FloatRoundStyleE2ESJ_EENS1_15EpilogueDefaultEEEEEvvEEEEvNT_6ParamsE)
	.align		4
        /*000c*/ 	.word	index@(__assertfail)
	.align		4
        /*0010*/ 	.word	0x00000000
	.align		4
        /*0014*/ 	.word	0xfffffffe
	.align		4
        /*0018*/ 	.word	0x00000000
	.align		4
        /*001c*/ 	.word	0xfffffffd
	.align		4
        /*0020*/ 	.word	0x00000000
	.align		4
        /*0024*/ 	.word	0xfffffffc


//--------------------- .nv.constant4             --------------------------
	.section	.nv.constant4,"a",@progbits
	.align	8
	.align		8
.nv.constant4:
        /*0000*/ 	.dword	__assertfail
	.align		8
        /*0008*/ 	.dword	__unnamed_1
	.align		8
        /*0010*/ 	.dword	_ZN39_INTERNAL_50eafdc5_4_k_cu_4b68645d_70504cuda3std3__45__cpo5beginE
	.align		8
        /*0018*/ 	.dword	_ZN39_INTERNAL_50eafdc5_4_k_cu_4b68645d_70504cuda3std3__45__cpo3endE
	.align		8
        /*0020*/ 	.dword	_ZN39_INTERNAL_50eafdc5_4_k_cu_4b68645d_70504cuda3std3__45__cpo6cbeginE
	.align		8
        /*0028*/ 	.dword	_ZN39_INTERNAL_50eafdc5_4_k_cu_4b68645d_70504cuda3std3__45__cpo4cendE
	.align		8
        /*0030*/ 	.dword	_ZN39_INTERNAL_50eafdc5_4_k_cu_4b68645d_70504cuda3std3__441_GLOBAL__N__50eafdc5_4_k_cu_4b68645d_70506ignoreE
	.align		8
        /*0038*/ 	.dword	_ZN39_INTERNAL_50eafdc5_4_k_cu_4b68645d_70504cuda3std3__419piecewise_constructE
	.align		8
        /*0040*/ 	.dword	_ZN39_INTERNAL_50eafdc5_4_k_cu_4b68645d_70504cuda3std3__48in_placeE
	.align		8
        /*0048*/ 	.dword	_ZN39_INTERNAL_50eafdc5_4_k_cu_4b68645d_70504cuda3std6ranges3__45__cpo4swapE
	.align		8
        /*0050*/ 	.dword	_ZN39_INTERNAL_50eafdc5_4_k_cu_4b68645d_70504cuda3std6ranges3__45__cpo9iter_moveE
	.align		8
        /*0058*/ 	.dword	_ZN39_INTERNAL_50eafdc5_4_k_cu_4b68645d_70504cute7productE
	.align		8
        /*0060*/ 	.dword	_ZN39_INTERNAL_50eafdc5_4_k_cu_4b68645d_70504cute1_E
	.align		8
        /*0068*/ 	.dword	$str$22
	.align		8
        /*0070*/ 	.dword	$str$23


//--------------------- .text._ZN7cutlass13device_kernelINS_4gemm6kernel13GemmUniversalIN4cute5tupleIJiiiiEEENS1_10collective13CollectiveMmaINS1_34MainloopSm90TmaGmmaWarpSpecializedILi10ENS5_IJNS4_1CILi1EEESB_SB_EEENS1_35KernelTmaWarpSpecializedCooperativeEEENS5_IJNSA_ILi192EEENSA_ILi160EEENSA_ILi32EEEEEENS_6half_tENS5_IJlSB_lEEESJ_SK_NS4_8TiledMMAINS4_8MMA_AtomIJNS4_4SM904GMMA25MMA_64x32x16_F32F16F16_SSILNSO_5MajorE0ELSQ_0ELNSO_7ScaleInE1ELSR_1EEEEEENS4_6LayoutINS5_IJNSA_ILi2EEESB_SB_EEENS5_IJSB_NSA_ILi0EEESX_EEEEENS5_IJNS4_10UnderscoreES10_S10_EEEEENS4_13SM90_TMA_LOADENS4_14ComposedLayoutINS4_7SwizzleILi2ELi4ELi3EEENS4_18smem_ptr_flag_bitsILi16EEENSU_INS5_IJNSA_ILi8EEESH_EEENS5_IJSH_SB_EEEEEEEvNS4_8identityES13_S1D_vS1E_EENS_8epilogue10collective6detail29Sm90TmaWarpSpecializedAdapterINS1H_15DefaultEpilogueISJ_SK_SK_NS1G_6thread17LinearCombinationISJ_Li1EffLNS1L_9ScaleType4KindE0ELNS_15FloatRoundStyleE2ESJ_EENS1_15EpilogueDefaultEEEEEvvEEEEvNT_6ParamsE --------------------------
	.section	.text._ZN7cutlass13device_kernelINS_4gemm6kernel13GemmUniversalIN4cute5tupleIJiiiiEEENS1_10collective13CollectiveMmaINS1_34MainloopSm90TmaGmmaWarpSpecializedILi10ENS5_IJNS4_1CILi1EEESB_SB_EEENS1_35KernelTmaWarpSpecializedCooperativeEEENS5_IJNSA_ILi192EEENSA_ILi160EEENSA_ILi32EEEEEENS_6half_tENS5_IJlSB_lEEESJ_SK_NS4_8TiledMMAINS4_8MMA_AtomIJNS4_4SM904GMMA25MMA_64x32x16_F32F16F16_SSILNSO_5MajorE0ELSQ_0ELNSO_7ScaleInE1ELSR_1EEEEEENS4_6LayoutINS5_IJNSA_ILi2EEESB_SB_EEENS5_IJSB_NSA_ILi0EEESX_EEEEENS5_IJNS4_10UnderscoreES10_S10_EEEEENS4_13SM90_TMA_LOADENS4_14ComposedLayoutINS4_7SwizzleILi2ELi4ELi3EEENS4_18smem_ptr_flag_bitsILi16EEENSU_INS5_IJNSA_ILi8EEESH_EEENS5_IJSH_SB_EEEEEEEvNS4_8identityES13_S1D_vS1E_EENS_8epilogue10collective6detail29Sm90TmaWarpSpecializedAdapterINS1H_15DefaultEpilogueISJ_SK_SK_NS1G_6thread17LinearCombinationISJ_Li1EffLNS1L_9ScaleType4KindE0ELNS_15FloatRoundStyleE2ESJ_EENS1_15EpilogueDefaultEEEEEvvEEEEvNT_6ParamsE,"ax",@progbits
	.align	128
.text._ZN7cutlass13device_kernelINS_4gemm6kernel13GemmUniversalIN4cute5tupleIJiiiiEEENS1_10collective13CollectiveMmaINS1_34MainloopSm90TmaGmmaWarpSpecializedILi10ENS5_IJNS4_1CILi1EEESB_SB_EEENS1_35KernelTmaWarpSpecializedCooperativeEEENS5_IJNSA_ILi192EEENSA_ILi160EEENSA_ILi32EEEEEENS_6half_tENS5_IJlSB_lEEESJ_SK_NS4_8TiledMMAINS4_8MMA_AtomIJNS4_4SM904GMMA25MMA_64x32x16_F32F16F16_SSILNSO_5MajorE0ELSQ_0ELNSO_7ScaleInE1ELSR_1EEEEEENS4_6LayoutINS5_IJNSA_ILi2EEESB_SB_EEENS5_IJSB_NSA_ILi0EEESX_EEEEENS5_IJNS4_10UnderscoreES10_S10_EEEEENS4_13SM90_TMA_LOADENS4_14ComposedLayoutINS4_7SwizzleILi2ELi4ELi3EEENS4_18smem_ptr_flag_bitsILi16EEENSU_INS5_IJNSA_ILi8EEESH_EEENS5_IJSH_SB_EEEEEEEvNS4_8identityES13_S1D_vS1E_EENS_8epilogue10collective6detail29Sm90TmaWarpSpecializedAdapterINS1H_15DefaultEpilogueISJ_SK_SK_NS1G_6thread17LinearCombinationISJ_Li1EffLNS1L_9ScaleType4KindE0ELNS_15FloatRoundStyleE2ESJ_EENS1_15EpilogueDefaultEEEEEvvEEEEvNT_6ParamsE:
        .type           _ZN7cutlass13device_kernelINS_4gemm6kernel13GemmUniversalIN4cute5tupleIJiiiiEEENS1_10collective13CollectiveMmaINS1_34MainloopSm90TmaGmmaWarpSpecializedILi10ENS5_IJNS4_1CILi1EEESB_SB_EEENS1_35KernelTmaWarpSpecializedCooperativeEEENS5_IJNSA_ILi192EEENSA_ILi160EEENSA_ILi32EEEEEENS_6half_tENS5_IJlSB_lEEESJ_SK_NS4_8TiledMMAINS4_8MMA_AtomIJNS4_4SM904GMMA25MMA_64x32x16_F32F16F16_SSILNSO_5MajorE0ELSQ_0ELNSO_7ScaleInE1ELSR_1EEEEEENS4_6LayoutINS5_IJNSA_ILi2EEESB_SB_EEENS5_IJSB_NSA_ILi0EEESX_EEEEENS5_IJNS4_10UnderscoreES10_S10_EEEEENS4_13SM90_TMA_LOADENS4_14ComposedLayoutINS4_7SwizzleILi2ELi4ELi3EEENS4_18smem_ptr_flag_bitsILi16EEENSU_INS5_IJNSA_ILi8EEESH_EEENS5_IJSH_SB_EEEEEEEvNS4_8identityES13_S1D_vS1E_EENS_8epilogue10collective6detail29Sm90TmaWarpSpecializedAdapterINS1H_15DefaultEpilogueISJ_SK_SK_NS1G_6thread17LinearCombinationISJ_Li1EffLNS1L_9ScaleType4KindE0ELNS_15FloatRoundStyleE2ESJ_EENS1_15EpilogueDefaultEEEEEvvEEEEvNT_6ParamsE,@function
        .size           _ZN7cutlass13device_kernelINS_4gemm6kernel13GemmUniversalIN4cute5tupleIJiiiiEEENS1_10collective13CollectiveMmaINS1_34MainloopSm90TmaGmmaWarpSpecializedILi10ENS5_IJNS4_1CILi1EEESB_SB_EEENS1_35KernelTmaWarpSpecializedCooperativeEEENS5_IJNSA_ILi192EEENSA_ILi160EEENSA_ILi32EEEEEENS_6half_tENS5_IJlSB_lEEESJ_SK_NS4_8TiledMMAINS4_8MMA_AtomIJNS4_4SM904GMMA25MMA_64x32x16_F32F16F16_SSILNSO_5MajorE0ELSQ_0ELNSO_7ScaleInE1ELSR_1EEEEEENS4_6LayoutINS5_IJNSA_ILi2EEESB_SB_EEENS5_IJSB_NSA_ILi0EEESX_EEEEENS5_IJNS4_10UnderscoreES10_S10_EEEEENS4_13SM90_TMA_LOADENS4_14ComposedLayoutINS4_7SwizzleILi2ELi4ELi3EEENS4_18smem_ptr_flag_bitsILi16EEENSU_INS5_IJNSA_ILi8EEESH_EEENS5_IJSH_SB_EEEEEEEvNS4_8identityES13_S1D_vS1E_EENS_8epilogue10collective6detail29Sm90TmaWarpSpecializedAdapterINS1H_15DefaultEpilogueISJ_SK_SK_NS1G_6thread17LinearCombinationISJ_Li1EffLNS1L_9ScaleType4KindE0ELNS_15FloatRoundStyleE2ESJ_EENS1_15EpilogueDefaultEEEEEvvEEEEvNT_6ParamsE,(.L_x_397 - _ZN7cutlass13device_kernelINS_4gemm6kernel13GemmUniversalIN4cute5tupleIJiiiiEEENS1_10collective13CollectiveMmaINS1_34MainloopSm90TmaGmmaWarpSpecializedILi10ENS5_IJNS4_1CILi1EEESB_SB_EEENS1_35KernelTmaWarpSpecializedCooperativeEEENS5_IJNSA_ILi192EEENSA_ILi160EEENSA_ILi32EEEEEENS_6half_tENS5_IJlSB_lEEESJ_SK_NS4_8TiledMMAINS4_8MMA_AtomIJNS4_4SM904GMMA25MMA_64x32x16_F32F16F16_SSILNSO_5MajorE0ELSQ_0ELNSO_7ScaleInE1ELSR_1EEEEEENS4_6LayoutINS5_IJNSA_ILi2EEESB_SB_EEENS5_IJSB_NSA_ILi0EEESX_EEEEENS5_IJNS4_10UnderscoreES10_S10_EEEEENS4_13SM90_TMA_LOADENS4_14ComposedLayoutINS4_7SwizzleILi2ELi4ELi3EEENS4_18smem_ptr_flag_bitsILi16EEENSU_INS5_IJNSA_ILi8EEESH_EEENS5_IJSH_SB_EEEEEEEvNS4_8identityES13_S1D_vS1E_EENS_8epilogue10collective6detail29Sm90TmaWarpSpecializedAdapterINS1H_15DefaultEpilogueISJ_SK_SK_NS1G_6thread17LinearCombinationISJ_Li1EffLNS1L_9ScaleType4KindE0ELNS_15FloatRoundStyleE2ESJ_EENS1_15EpilogueDefaultEEEEEvvEEEEvNT_6ParamsE)
        .other          _ZN7cutlass13device_kernelINS_4gemm6kernel13GemmUniversalIN4cute5tupleIJiiiiEEENS1_10collective13CollectiveMmaINS1_34MainloopSm90TmaGmmaWarpSpecializedILi10ENS5_IJNS4_1CILi1EEESB_SB_EEENS1_35KernelTmaWarpSpecializedCooperativeEEENS5_IJNSA_ILi192EEENSA_ILi160EEENSA_ILi32EEEEEENS_6half_tENS5_IJlSB_lEEESJ_SK_NS4_8TiledMMAINS4_8MMA_AtomIJNS4_4SM904GMMA25MMA_64x32x16_F32F16F16_SSILNSO_5MajorE0ELSQ_0ELNSO_7ScaleInE1ELSR_1EEEEEENS4_6LayoutINS5_IJNSA_ILi2EEESB_SB_EEENS5_IJSB_NSA_ILi0EEESX_EEEEENS5_IJNS4_10UnderscoreES10_S10_EEEEENS4_13SM90_TMA_LOADENS4_14ComposedLayoutINS4_7SwizzleILi2ELi4ELi3EEENS4_18smem_ptr_flag_bitsILi16EEENSU_INS5_IJNSA_ILi8EEESH_EEENS5_IJSH_SB_EEEEEEEvNS4_8identityES13_S1D_vS1E_EENS_8epilogue10collective6detail29Sm90TmaWarpSpecializedAdapterINS1H_15DefaultEpilogueISJ_SK_SK_NS1G_6thread17LinearCombinationISJ_Li1EffLNS1L_9ScaleType4KindE0ELNS_15FloatRoundStyleE2ESJ_EENS1_15EpilogueDefaultEEEEEvvEEEEvNT_6ParamsE,@"STO_CUDA_ENTRY STV_DEFAULT"
_ZN7cutlass13device_kernelINS_4gemm6kernel13GemmUniversalIN4cute5tupleIJiiiiEEENS1_10collective13CollectiveMmaINS1_34MainloopSm90TmaGmmaWarpSpecializedILi10ENS5_IJNS4_1CILi1EEESB_SB_EEENS1_35KernelTmaWarpSpecializedCooperativeEEENS5_IJNSA_ILi192EEENSA_ILi160EEENSA_ILi32EEEEEENS_6half_tENS5_IJlSB_lEEESJ_SK_NS4_8TiledMMAINS4_8MMA_AtomIJNS4_4SM904GMMA25MMA_64x32x16_F32F16F16_SSILNSO_5MajorE0ELSQ_0ELNSO_7ScaleInE1ELSR_1EEEEEENS4_6LayoutINS5_IJNSA_ILi2EEESB_SB_EEENS5_IJSB_NSA_ILi0EEESX_EEEEENS5_IJNS4_10UnderscoreES10_S10_EEEEENS4_13SM90_TMA_LOADENS4_14ComposedLayoutINS4_7SwizzleILi2ELi4ELi3EEENS4_18smem_ptr_flag_bitsILi16EEENSU_INS5_IJNSA_ILi8EEESH_EEENS5_IJSH_SB_EEEEEEEvNS4_8identityES13_S1D_vS1E_EENS_8epilogue10collective6detail29Sm90TmaWarpSpecializedAdapterINS1H_15DefaultEpilogueISJ_SK_SK_NS1G_6thread17LinearCombinationISJ_Li1EffLNS1L_9ScaleType4KindE0ELNS_15FloatRoundStyleE2ESJ_EENS1_15EpilogueDefaultEEEEEvvEEEEvNT_6ParamsE:
[----:B------:R-:W0:Y:S01]  /*0000*/  LDC R1, c[0x0][0x28] ;  /* 0x00000a00ff017b82 */ /* 0x000e220000000800 */
[----:B------:R-:W1:Y:S01]  /*0010*/  S2R R2, SR_TID.X ;  /* 0x0000000000027919 */ /* 0x000e620000002100 */
[----:B------:R-:W-:Y:S01]  /*0020*/  ELECT P0, URZ, PT ;  /* 0x00000000003f782f */ /* 0x000fe20003800000 */
[----:B------:R-:W-:Y:S01]  /*0030*/  BSSY B0, `(.L_x_0) ;  /* 0x000000f000007945 */ /* 0x000fe20003800000 */
[--C-:B-1----:R-:W-:Y:S02]  /*0040*/  SHF.R.U32.HI R0, RZ, 0x5, R2.reuse ;  /* 0x00000005ff007819 */ /* 0x102fe40000011602 */
[----:B------:R-:W-:-:S03]  /*0050*/  SHF.R.U32.HI R2, RZ, 0x7, R2 ;  /* 0x00000007ff027819 */ /* 0x000fc60000011602 */
[----:B------:R-:W1:Y:S04]  /*0060*/  SHFL.IDX PT, R5, R0, RZ, 0x1f ;  /* 0x00001fff00057589 */ /* 0x000e6800000e0000 */
[----:B------:R2:W3:Y:S01]  /*0070*/  SHFL.IDX PT, R10, R2, RZ, 0x1f ;  /* 0x00001fff020a7589 */ /* 0x0004e200000e0000 */
[----:B-1----:R-:W-:-:S13]  /*0080*/  ISETP.NE.OR P0, PT, R5, RZ, !P0 ;  /* 0x000000ff0500720c */ /* 0x002fda0004705670 */
[----:B0-23--:R-:W-:Y:S05]  /*0090*/  @P0 BRA `(.L_x_1) ;  /* 0x0000000000200947 */ /* 0x00dfea0003800000 */
[----:B------:R-:W-:Y:S02]  /*00a0*/  ULDC.64 UR4, c[0x0][0x198] ;  /* 0x0000660000047ab9 */ /* 0x000fe40000000a00 */
[----:B------:R-:W-:Y:S02]  /*00b0*/  UIADD3 UR6, UP0, UR4, 0xf0, URZ ;  /* 0x000000f004067890 */ /* 0x000fe4000ff1e03f */
[----:B------:R-:W-:Y:S02]  /*00c0*/  UIADD3 UR4, UP1, UR4, 0x1f0, URZ ;  /* 0x000001f004047890 */ /* 0x000fe4000ff3e03f */
[----:B------:R-:W-:Y:S02]  /*00d0*/  UIADD3.X UR7, URZ, UR5, URZ, UP0, !UPT ;  /* 0x000000053f077290 */ /* 0x000fe400087fe43f */
[----:B------:R-:W-:-:S07]  /*00e0*/  UIADD3.X UR5, URZ, UR5, URZ, UP1, !UPT ;  /* 0x000000053f057290 */ /* 0x000fce0008ffe43f */
[----:B------:R0:W-:Y:S02]  /*00f0*/  UTMACCTL.PF [UR6] ;  /* 0x00000000060079b9 */ /* 0x0001e40008040000 */
[----:B------:R0:W-:Y:S02]  /*0100*/  UTMACCTL.PF [UR4] ;  /* 0x00000000040079b9 */ /* 0x0001e40008040000 */
[----:B0-----:R-:W-:Y:S01]  /*0110*/  NOP ;  /* 0x0000000000007918 */ /* 0x001fe20000000000 */
.L_x_1:
[----:B------:R-:W-:Y:S05]  /*0120*/  BSYNC B0 ;  /* 0x0000000000007941 */ /* 0x000fea0003800000 */
.L_x_0:
[----:B------:R-:W0:Y:S02]  /*0130*/  SHFL.IDX PT, R2, R0, RZ, 0x1f ;  /* 0x00001fff00027589 */ /* 0x000e2400000e0000 */
[----:B0-----:R-:W-:-:S13]  /*0140*/  ISETP.NE.AND P0, PT, R2, RZ, PT ;  /* 0x000000ff0200720c */ /* 0x001fda0003f05270 */
[----:B------:R-:W-:Y:S05]  /*0150*/  @P0 BRA `(.L_x_2) ;  /* 0x0000000000940947 */ /* 0x000fea0003800000 */
[----:B------:R-:W-:Y:S01]  /*0160*/  ELECT P0, URZ, PT ;  /* 0x00000000003f782f */ /* 0x000fe20003800000 */
[----:B------:R-:W-:-:S12]  /*0170*/  BSSY B0, `(.L_x_2) ;  /* 0x0000023000007945 */ /* 0x000fd80003800000 */
[----:B------:R-:W-:Y:S05]  /*0180*/  @!P0 BRA `(.L_x_3) ;  /* 0x0000000000848947 */ /* 0x000fea0003800000 */
[----:B------:R-:W0:Y:S01]  /*0190*/  S2UR UR8, SR_CgaCtaId ;  /* 0x00000000000879c3 */ /* 0x000e220000008800 */
[----:B------:R-:W-:Y:S01]  /*01a0*/  UMOV UR4, 0x400 ;  /* 0x0000040000047882 */ /* 0x000fe20000000000 */
[----:B------:R-:W-:Y:S01]  /*01b0*/  UMOV UR5, 0x1 ;  /* 0x0000000100057882 */ /* 0x000fe20000000000 */
[----:B------:R-:W-:Y:S02]  /*01c0*/  UMOV UR6, 0x100 ;  /* 0x0000010000067882 */ /* 0x000fe40000000000 */
[----:B------:R-:W-:-:S04]  /*01d0*/  UIADD3 UR6, -UR6, 0x100000, URZ ;  /* 0x0010000006067890 */ /* 0x000fc8000fffe13f */
[----:B------:R-:W-:Y:S02]  /*01e0*/  USHF.L.U32 UR7, UR6, 0xb, URZ ;  /* 0x0000000b06077899 */ /* 0x000fe4000800063f */
[----:B------:R-:W-:Y:S02]  /*01f0*/  USHF.L.U32 UR6, UR6, 0x1, URZ ;  /* 0x0000000106067899 */ /* 0x000fe4000800063f */
[----:B0-----:R-:W-:Y:S02]  /*0200*/  ULEA UR8, UR8, UR4, 0x18 ;  /* 0x0000000408087291 */ /* 0x001fe4000f8ec03f */
[----:B------:R-:W-:-:S04]  /*0210*/  UIADD3 UR4, -UR5, 0x100000, URZ ;  /* 0x0010000005047890 */ /* 0x000fc8000fffe13f */
[----:B------:R-:W-:Y:S02]  /*0220*/  USHF.L.U32 UR5, UR4, 0xb, URZ ;  /* 0x0000000b04057899 */ /* 0x000fe4000800063f */
[----:B------:R-:W-:Y:S01]  /*0230*/  USHF.L.U32 UR4, UR4, 0x1, URZ ;  /* 0x0000000104047899 */ /* 0x000fe2000800063f */
[----:B------:R-:W0:Y:S11]  /*0240*/  FENCE.VIEW.ASYNC.S ;  /* 0x00000000000073c6 */ /* 0x000e360000000000 */
[----:B0-----:R0:W1:Y:S01]  /*0250*/  SYNCS.EXCH.64 URZ, [UR8], UR4 ;  /* 0x00000004083f75b2 */ /* 0x0010620008000100 */
[----:B------:R0:W2:Y:S01]  /*0260*/  SYNCS.EXCH.64 URZ, [UR8+0x50], UR6 ;  /* 0x00005006083f75b2 */ /* 0x0000a20008000100 */
[----:B------:R0:W3:Y:S01]  /*0270*/  SYNCS.EXCH.64 URZ, [UR8+0x8], UR4 ;  /* 0x00000804083f75b2 */ /* 0x0000e20008000100 */
[----:B------:R0:W4:Y:S01]  /*0280*/  SYNCS.EXCH.64 URZ, [UR8+0x58], UR6 ;  /* 0x00005806083f75b2 */ /* 0x0001220008000100 */
[----:B------:R0:W0:Y:S01]  /*0290*/  SYNCS.EXCH.64 URZ, [UR8+0x10], UR4 ;  /* 0x00001004083f75b2 */ /* 0x0000220008000100 */
        /* <DEDUP_REMOVED lines=15> */
[----:B------:R-:W-:Y:S01]  /*0390*/  NOP ;  /* 0x0000000000007918 */ /* 0x000fe20000000000 */
.L_x_3:
[----:B0-----:R-:W-:Y:S05]  /*03a0*/  BSYNC B0 ;  /* 0x0000000000007941 */ /* 0x001fea0003800000 */
.L_x_2:
[----:B------:R-:W0:Y:S01]  /*03b0*/  SHFL.IDX PT, R0, R0, RZ, 0x1f ;  /* 0x00001fff00007589 */ /* 0x000e2200000e0000 */
[----:B------:R-:W-:Y:S01]  /*03c0*/  ELECT P0, URZ, PT ;  /* 0x00000000003f782f */ /* 0x000fe20003800000 */
[----:B------:R-:W5:Y:S01]  /*03d0*/  LDC R4, c[0x0][0x65c] ;  /* 0x00019700ff047b82 */ /* 0x000f620000000800 */
[----:B------:R-:W-:Y:S01]  /*03e0*/  SHF.R.S32.HI R6, RZ, 0x1f, R5 ;  /* 0x0000001fff067819 */ /* 0x000fe20000011405 */
[----:B------:R-:W1:Y:S01]  /*03f0*/  S2R R3, SR_CTAID.Y ;  /* 0x0000000000037919 */ /* 0x000e620000002600 */
[----:B------:R-:W-:Y:S01]  /*0400*/  UMOV UR4, 0x20 ;  /* 0x0000002000047882 */ /* 0x000fe20000000000 */
[----:B------:R-:W-:Y:S01]  /*0410*/  ISETP.NE.AND P2, PT, R10, RZ, PT ;  /* 0x000000ff0a00720c */ /* 0x000fe20003f45270 */
[----:B------:R-:W-:Y:S01]  /*0420*/  NOP ;  /* 0x0000000000007918 */ /* 0x000fe20000000000 */
[----:B------:R-:W-:Y:S01]  /*0430*/  LEA.HI R6, R6, R5, RZ, 0x2 ;  /* 0x0000000506067211 */ /* 0x000fe200078f10ff */
[----:B------:R-:W-:Y:S01]  /*0440*/  NOP ;  /* 0x0000000000007918 */ /* 0x000fe20000000000 */
[----:B------:R-:W-:-:S02]  /*0450*/  LOP3.LUT R2, R2, 0xfffffff7, RZ, 0xc0, !PT ;  /* 0xfffffff702027812 */ /* 0x000fc400078ec0ff */
[----:B0-----:R-:W-:Y:S02]  /*0460*/  ISETP.NE.OR P0, PT, R0, RZ, !P0 ;  /* 0x000000ff0000720c */ /* 0x001fe40004705670 */
[----:B-----5:R-:W-:Y:S02]  /*0470*/  ISETP.NE.AND P3, PT, R4, 0x1, PT ;  /* 0x000000010400780c */ /* 0x020fe40003f65270 */
[----:B------:R-:W0:Y:S01]  /*0480*/  S2R R4, SR_CTAID.X ;  /* 0x0000000000047919 */ /* 0x000e220000002500 */
[----:B------:R-:W-:-:S05]  /*0490*/  LOP3.LUT R0, R6, 0xfffffffc, RZ, 0xc0, !PT ;  /* 0xfffffffc06007812 */ /* 0x000fca00078ec0ff */
[----:B------:R-:W-:Y:S02]  /*04a0*/  IMAD.IADD R0, R5, 0x1, -R0 ;  /* 0x0000000105007824 */ /* 0x000fe400078e0a00 */
[----:B------:R-:W-:Y:S01]  /*04b0*/  IMAD.MOV.U32 R5, RZ, RZ, RZ ;  /* 0x000000ffff057224 */ /* 0x000fe200078e00ff */
[----:B------:R-:W-:Y:S01]  /*04c0*/  VOTEU.ALL UP0, P0 ;  /* 0x00000000003f7886 */ /* 0x000fe20000000000 */
[----:B------:R-:W-:Y:S01]  /*04d0*/  VOTEU.ALL UP1, P0 ;  /* 0x00000000003f7886 */ /* 0x000fe20000020000 */
[----:B------:R-:W0:Y:S01]  /*04e0*/  @P3 LDC R9, c[0x0][0x10] ;  /* 0x00000400ff093b82 */ /* 0x000e220000000800 */
[----:B-1----:R-:W-:Y:S01]  /*04f0*/  @P3 IMAD.MOV.U32 R6, RZ, RZ, R3 ;  /* 0x000000ffff063224 */ /* 0x002fe200078e0003 */
[----:B------:R-:W-:Y:S01]  /*0500*/  @P3 LOP3.LUT R2, R2, 0x8, RZ, 0xfc, !PT ;  /* 0x0000000802023812 */ /* 0x000fe200078efcff */
[----:B------:R-:W-:Y:S01]  /*0510*/  @!UP0 UMOV UR6, 0x400 ;  /* 0x0000040000068882 */ /* 0x000fe20000000000 */
[----:B------:R-:W-:-:S04]  /*0520*/  @!UP0 UIADD3 UR4, -UR4, 0x100000, URZ ;  /* 0x0010000004048890 */ /* 0x000fc8000fffe13f */
[----:B------:R-:W-:Y:S02]  /*0530*/  @!UP0 USHF.L.U32 UR5, UR4, 0xb, URZ ;  /* 0x0000000b04058899 */ /* 0x000fe4000800063f */
[----:B------:R-:W-:Y:S01]  /*0540*/  @!UP0 USHF.L.U32 UR4, UR4, 0x1, URZ ;  /* 0x0000000104048899 */ /* 0x000fe2000800063f */
[----:B------:R-:W-:Y:S02]  /*0550*/  @P3 IMAD.MOV.U32 R7, RZ, RZ, RZ ;  /* 0x000000ffff073224 */ /* 0x000fe400078e00ff */
[----:B------:R-:W-:Y:S01]  /*0560*/  @P3 IMAD.MOV.U32 R13, RZ, RZ, RZ ;  /* 0x000000ffff0d3224 */ /* 0x000fe200078e00ff */
[----:B------:R-:W1:Y:S08]  /*0570*/  @!UP0 S2UR UR7, SR_CgaCtaId ;  /* 0x00000000000789c3 */ /* 0x000e700000008800 */
[----:B------:R-:W5:Y:S01]  /*0580*/  @!P3 LDC R11, c[0x0][0xc] ;  /* 0x00000300ff0bbb82 */ /* 0x000f620000000800 */
[----:B0-----:R-:W-:-:S04]  /*0590*/  @P3 IMAD.WIDE.U32 R8, R4, R9, R6 ;  /* 0x0000000904083225 */ /* 0x001fc800078e0006 */
[----:B------:R-:W-:Y:S02]  /*05a0*/  @P3 IMAD.MOV.U32 R19, RZ, RZ, R8 ;  /* 0x000000ffff133224 */ /* 0x000fe400078e0008 */
[----:B------:R-:W-:Y:S01]  /*05b0*/  @P3 IMAD.IADD R18, R9, 0x1, R13 ;  /* 0x0000000109123824 */ /* 0x000fe200078e020d */
[----:B-1----:R-:W-:Y:S01]  /*05c0*/  @!UP0 ULEA UR6, UR7, UR6, 0x18 ;  /* 0x0000000607068291 */ /* 0x002fe2000f8ec03f */
[----:B------:R-:W-:Y:S01]  /*05d0*/  VOTEU.ALL UP0, P0 ;  /* 0x00000000003f7886 */ /* 0x000fe20000000000 */
[----:B------:R-:W-:-:S04]  /*05e0*/  ISETP.NE.AND P0, PT, R0, 0x3, PT ;  /* 0x000000030000780c */ /* 0x000fc80003f05270 */
[----:B------:R-:W-:Y:S01]  /*05f0*/  ISETP.EQ.OR P0, PT, R0, RZ, !P0 ;  /* 0x000000ff0000720c */ /* 0x000fe20004702670 */
[----:B-----5:R-:W-:-:S03]  /*0600*/  @!P3 IMAD.WIDE.U32 R6, R11, R3, R4 ;  /* 0x000000030b06b225 */ /* 0x020fc600078e0004 */
[C---:B------:R-:W-:Y:S01]  /*0610*/  ISETP.EQ.AND P0, PT, R10.reuse, RZ, P0 ;  /* 0x000000ff0a00720c */ /* 0x040fe20000702270 */
[----:B------:R-:W-:Y:S01]  /*0620*/  VIADD R10, R10, 0xffffffff ;  /* 0xffffffff0a0a7836 */ /* 0x000fe20000000000 */
[----:B------:R-:W0:Y:S02]  /*0630*/  FENCE.VIEW.ASYNC.S ;  /* 0x00000000000073c6 */ /* 0x000e240000000000 */
[----:B0-----:R0:W2:Y:S01]  /*0640*/  @!UP0 SYNCS.EXCH.64 URZ, [UR6+0xb0], UR4 ;  /* 0x0000b004063f85b2 */ /* 0x0010a20008000100 */
[----:B------:R-:W-:Y:S01]  /*0650*/  @!P3 IMAD.MOV.U32 R19, RZ, RZ, R6 ;  /* 0x000000ffff13b224 */ /* 0x000fe200078e0006 */
[----:B------:R-:W-:Y:S01]  /*0660*/  SEL R16, RZ, 0x1, !P0 ;  /* 0x00000001ff107807 */ /* 0x000fe20004000000 */
[----:B------:R-:W-:Y:S01]  /*0670*/  @!P3 IMAD.MOV.U32 R18, RZ, RZ, R7 ;  /* 0x000000ffff12b224 */ /* 0x000fe200078e0007 */
[----:B------:R-:W-:-:S04]  /*0680*/  ISETP.GE.U32.AND P1, PT, R10, 0x2, PT ;  /* 0x000000020a00780c */ /* 0x000fc80003f26070 */
[----:B------:R-:W-:Y:S01]  /*0690*/  SEL R16, R16, 0x2, P1 ;  /* 0x0000000210107807 */ /* 0x000fe20000800000 */
[----:B------:R0:W2:Y:S01]  /*06a0*/  @!UP1 SYNCS.EXCH.64 URZ, [UR6+0xb8], UR4 ;  /* 0x0000b804063f95b2 */ /* 0x0000a20008000100 */
[----:B------:R-:W-:Y:S01]  /*06b0*/  NOP ;  /* 0x0000000000007918 */ /* 0x000fe20000000000 */
[----:B--234-:R-:W-:Y:S06]  /*06c0*/  BAR.SYNC.DEFER_BLOCKING 0x0 ;  /* 0x0000000000007b1d */ /* 0x01cfec0000010000 */
[----:B------:R-:W-:Y:S05]  /*06d0*/  @!P2 BRA `(.L_x_4) ;  /* 0x000000c40054a947 */ /* 0x000fea0003800000 */
[----:B------:R-:W-:-:S13]  /*06e0*/  ISETP.GT.U32.AND P0, PT, R10, 0x1, PT ;  /* 0x000000010a00780c */ /* 0x000fda0003f04070 */
[----:B0-----:R-:W-:Y:S05]  /*06f0*/  @P0 EXIT ;  /* 0x000000000000094d */ /* 0x001fea0003800000 */
[----:B------:R-:W-:Y:S01]  /*0700*/  ULDC.64 UR4, c[0x0][0x650] ;  /* 0x0001940000047ab9 */ /* 0x000fe20000000a00 */
[----:B------:R-:W-:Y:S01]  /*0710*/  PRMT R0, RZ, 0x7610, R0 ;  /* 0x00007610ff007816 */ /* 0x000fe20000000000 */
[----:B------:R-:W-:Y:S01]  /*0720*/  IMAD.MOV.U32 R22, RZ, RZ, -0x1 ;  /* 0xffffffffff167424 */ /* 0x000fe200078e00ff */
[----:B------:R-:W-:Y:S01]  /*0730*/  ISETP.GE.U32.AND P0, PT, R19, UR4, PT ;  /* 0x0000000413007c0c */ /* 0x000fe2000bf06070 */
[----:B------:R-:W-:Y:S02]  /*0740*/  IMAD.MOV.U32 R23, RZ, RZ, -0x1 ;  /* 0xffffffffff177424 */ /* 0x000fe400078e00ff */
[----:B------:R-:W-:Y:S01]  /*0750*/  IMAD.MOV.U32 R17, RZ, RZ, -0x1 ;  /* 0xffffffffff117424 */ /* 0x000fe200078e00ff */
[----:B------:R-:W-:-:S13]  /*0760*/  ISETP.GE.U32.AND.EX P0, PT, R18, UR5, PT, P0 ;  /* 0x0000000512007c0c */ /* 0x000fda000bf06100 */
[----:B------:R-:W-:Y:S05]  /*0770*/  @P0 BRA `(.L_x_5) ;  /* 0x0000000400600947 */ /* 0x000fea0003800000 */
[----:B------:R-:W0:Y:S01]  /*0780*/  LDC.64 R14, c[0x0][0x628] ;  /* 0x00018a00ff0e7b82 */ /* 0x000e220000000a00 */
[----:B------:R-:W-:Y:S02]  /*0790*/  IMAD.MOV.U32 R6, RZ, RZ, R19 ;  /* 0x000000ffff067224 */ /* 0x000fe400078e0013 */
[----:B------:R-:W-:-:S05]  /*07a0*/  IMAD.MOV.U32 R7, RZ, RZ, R18 ;  /* 0x000000ffff077224 */ /* 0x000fca00078e0012 */
[----:B------:R-:W1:Y:S08]  /*07b0*/  LDC R12, c[0x0][0x630] ;  /* 0x00018c00ff0c7b82 */ /* 0x000e700000000800 */
[----:B------:R-:W2:Y:S01]  /*07c0*/  LDC.64 R20, c[0x0][0x620] ;  /* 0x00018800ff147b82 */ /* 0x000ea20000000a00 */
[----:B0-----:R-:W-:-:S04]  /*07d0*/  ISETP.NE.U32.AND P0, PT, R14, RZ, PT ;  /* 0x000000ff0e00720c */ /* 0x001fc80003f05070 */
[----:B------:R-:W-:-:S13]  /*07e0*/  ISETP.NE.AND.EX P0, PT, R15, RZ, PT, P0 ;  /* 0x000000ff0f00720c */ /* 0x000fda0003f05300 */
[----:B-12---:R-:W-:Y:S05]  /*07f0*/  @!P0 BRA `(.L_x_6) ;  /* 0x0000000000288947 */ /* 0x006fea0003800000 */
[----:B------:R-:W0:Y:S02]  /*0800*/  LDC R0, c[0x0][0x634] ;  /* 0x00018d00ff007b82 */ /* 0x000e240000000800 */
[----:B0-----:R-:W-:-:S05]  /*0810*/  IADD3 R11, P0, R19, R0, RZ ;  /* 0x00000000130b7210 */ /* 0x001fca0007f1e0ff */
[----:B------:R-:W-:-:S04]  /*0820*/  IMAD.X R13, RZ, RZ, R18, P0 ;  /* 0x000000ffff0d7224 */ /* 0x000fc800000e0612 */
[----:B------:R-:W-:-:S04]  /*0830*/  IMAD.WIDE.U32 R6, R13, R14, RZ ;  /* 0x0000000e0d067225 */ /* 0x000fc800078e00ff */
[----:B------:R-:W-:-:S04]  /*0840*/  IMAD.WIDE.U32 R8, P0, R11, R15, R6 ;  /* 0x0000000f0b087225 */ /* 0x000fc80007800006 */
[----:B------:R-:W-:-:S04]  /*0850*/  IMAD.WIDE.U32 R6, R11, R14, RZ ;  /* 0x0000000e0b067225 */ /* 0x000fc800078e00ff */
[----:B------:R-:W-:Y:S01]  /*0860*/  IMAD.X R11, RZ, RZ, RZ, P0 ;  /* 0x000000ffff0b7224 */ /* 0x000fe200000e06ff */
[----:B------:R-:W-:Y:S01]  /*0870*/  IADD3 RZ, P0, R7, R8, RZ ;  /* 0x0000000807ff7210 */ /* 0x000fe20007f1e0ff */
[----:B------:R-:W-:-:S04]  /*0880*/  IMAD.MOV.U32 R10, RZ, RZ, R9 ;  /* 0x000000ffff0a7224 */ /* 0x000fc800078e0009 */
[----:B------:R-:W-:-:S08]  /*0890*/  IMAD.WIDE.U32.X R6, R13, R15, R10, P0 ;  /* 0x0000000f0d067225 */ /* 0x000fd000000e040a */
.L_x_6:
[-CC-:B------:R-:W-:Y:S01]  /*08a0*/  SHF.R.U64 R25, R6, R12.reuse, R7.reuse ;  /* 0x0000000c06197219 */ /* 0x180fe20000001207 */
[----:B------:R-:W0:Y:S01]  /*08b0*/  LDC R10, c[0x0][0x618] ;  /* 0x00018600ff0a7b82 */ /* 0x000e220000000800 */
[----:B------:R-:W-:Y:S01]  /*08c0*/  SHF.R.U32.HI R5, RZ, R12, R7 ;  /* 0x0000000cff057219 */ /* 0x000fe20000011607 */
[----:B------:R-:W-:Y:S01]  /*08d0*/  ULDC UR4, c[0x0][0x150] ;  /* 0x0000540000047ab9 */ /* 0x000fe20000000800 */
[----:B------:R-:W-:Y:S01]  /*08e0*/  IADD3 R9, P0, RZ, -R25, RZ ;  /* 0x80000019ff097210 */ /* 0x000fe20007f1e0ff */
[----:B------:R-:W-:Y:S01]  /*08f0*/  IMAD.MOV.U32 R6, RZ, RZ, R19 ;  /* 0x000000ffff067224 */ /* 0x000fe200078e0013 */
[----:B------:R-:W-:Y:S01]  /*0900*/  I2FP.F32.U32 R0, R4 ;  /* 0x0000000400007245 */ /* 0x000fe20000201000 */
[----:B------:R-:W-:Y:S02]  /*0910*/  IMAD.MOV.U32 R7, RZ, RZ, R18 ;  /* 0x000000ffff077224 */ /* 0x000fe400078e0012 */
[----:B------:R-:W1:Y:S01]  /*0920*/  LDC.64 R26, c[0x0][0x640] ;  /* 0x00019000ff1a7b82 */ /* 0x000e620000000a00 */
[----:B------:R-:W-:-:S02]  /*0930*/  IMAD.X R11, RZ, RZ, ~R5, P0 ;  /* 0x000000ffff0b7224 */ /* 0x000fc400000e0e05 */
[----:B------:R-:W-:Y:S01]  /*0940*/  FMUL R0, R0, UR4 ;  /* 0x0000000400007c20 */ /* 0x000fe20008400000 */
[----:B------:R-:W-:Y:S01]  /*0950*/  IMAD.WIDE.U32 R6, R9, R20, R6 ;  /* 0x0000001409067225 */ /* 0x000fe200078e0006 */
[----:B------:R-:W-:-:S03]  /*0960*/  ULDC UR4, c[0x0][0x154] ;  /* 0x0000550000047ab9 */ /* 0x000fc60000000800 */
[----:B------:R-:W-:Y:S01]  /*0970*/  IMAD R8, R11, R20, RZ ;  /* 0x000000140b087224 */ /* 0x000fe200078e02ff */
[----:B------:R-:W2:Y:S01]  /*0980*/  LDC R5, c[0x0][0x144] ;  /* 0x00005100ff057b82 */ /* 0x000ea20000000800 */
[----:B------:R-:W3:Y:S02]  /*0990*/  F2I.U32.TRUNC.NTZ R0, R0 ;  /* 0x0000000000007305 */ /* 0x000ee4000020f000 */
[----:B------:R-:W-:-:S04]  /*09a0*/  IMAD R9, R9, R21, R8 ;  /* 0x0000001509097224 */ /* 0x000fc800078e0208 */
[----:B------:R-:W-:Y:S01]  /*09b0*/  IMAD.IADD R7, R7, 0x1, R9 ;  /* 0x0000000107077824 */ /* 0x000fe200078e0209 */
[----:B------:R-:W4:Y:S01]  /*09c0*/  LDC R12, c[0x0][0x608] ;  /* 0x00018200ff0c7b82 */ /* 0x000f220000000800 */
[----:B------:R-:W-:-:S03]  /*09d0*/  IMAD.MOV.U32 R9, RZ, RZ, -0x1 ;  /* 0xffffffffff097424 */ /* 0x000fc600078e00ff */
[-CC-:B0-----:R-:W-:Y:S02]  /*09e0*/  SHF.R.U64 R20, R6, R10.reuse, R7.reuse ;  /* 0x0000000a06147219 */ /* 0x181fe40000001207 */
[----:B------:R-:W-:Y:S02]  /*09f0*/  I2FP.F32.U32 R6, R3 ;  /* 0x0000000300067245 */ /* 0x000fe40000201000 */
[----:B------:R-:W0:Y:S01]  /*0a00*/  LDC R22, c[0x0][0x658] ;  /* 0x00019600ff167b82 */ /* 0x000e220000000800 */
[----:B-1----:R-:W-:Y:S01]  /*0a10*/  ISETP.NE.U32.AND P0, PT, R26, RZ, PT ;  /* 0x000000ff1a00720c */ /* 0x002fe20003f05070 */
[----:B---3--:R-:W-:Y:S01]  /*0a20*/  IMAD.MOV R8, RZ, RZ, -R0 ;  /* 0x000000ffff087224 */ /* 0x008fe200078e0a00 */
[----:B------:R-:W-:Y:S01]  /*0a30*/  SHF.R.U32.HI R7, RZ, R10, R7 ;  /* 0x0000000aff077219 */ /* 0x000fe20000011607 */
[----:B------:R-:W-:Y:S01]  /*0a40*/  FMUL R6, R6, UR4 ;  /* 0x0000000406067c20 */ /* 0x000fe20008400000 */
[----:B------:R-:W-:-:S03]  /*0a50*/  ISETP.NE.AND.EX P0, PT, R27, RZ, PT, P0 ;  /* 0x000000ff1b00720c */ /* 0x000fc60003f05300 */
[----:B------:R-:W1:Y:S01]  /*0a60*/  LDC R14, c[0x0][0x148] ;  /* 0x00005200ff0e7b82 */ /* 0x000e620000000800 */
[----:B--2---:R-:W-:-:S07]  /*0a70*/  IMAD R0, R5, R8, R4 ;  /* 0x0000000805007224 */ /* 0x004fce00078e0204 */
[----:B------:R-:W2:Y:S01]  /*0a80*/  LDC R24, c[0x0][0x600] ;  /* 0x00018000ff187b82 */ /* 0x000ea20000000800 */
[-CC-:B----4-:R-:W-:Y:S02]  /*0a90*/  SHF.R.U64 R28, R20, R12.reuse, R7.reuse ;  /* 0x0000000c141c7219 */ /* 0x190fe40000001207 */
[----:B------:R-:W-:Y:S01]  /*0aa0*/  SHF.R.U32.HI R5, RZ, R12, R7 ;  /* 0x0000000cff057219 */ /* 0x000fe20000011607 */
[----:B------:R-:W-:Y:S01]  /*0ab0*/  IMAD.MOV.U32 R7, RZ, RZ, 0x1 ;  /* 0x00000001ff077424 */ /* 0x000fe200078e00ff */
[----:B------:R3:W4:Y:S03]  /*0ac0*/  F2I.U32.TRUNC.NTZ R12, R6 ;  /* 0x00000006000c7305 */ /* 0x000726000020f000 */
[----:B------:R-:W1:Y:S01]  /*0ad0*/  LDC R15, c[0x0][0x648] ;  /* 0x00019200ff0f7b82 */ /* 0x000e620000000800 */
[-C--:B0-----:R-:W-:Y:S02]  /*0ae0*/  SHF.L.U32 R4, R9, R22.reuse, RZ ;  /* 0x0000001609047219 */ /* 0x081fe400000006ff */
[----:B------:R-:W-:-:S02]  /*0af0*/  SHF.R.U64 R30, R28, R22, R5 ;  /* 0x000000161c1e7219 */ /* 0x000fc40000001205 */
[----:B------:R-:W-:Y:S02]  /*0b00*/  LOP3.LUT R11, RZ, R4, RZ, 0x33, !PT ;  /* 0x00000004ff0b7212 */ /* 0x000fe400078e33ff */
[-C--:B------:R-:W-:Y:S01]  /*0b10*/  SHF.R.U32.HI R5, RZ, R22.reuse, R5 ;  /* 0x00000016ff057219 */ /* 0x080fe20000011605 */
[----:B------:R-:W0:Y:S01]  /*0b20*/  LDC R17, c[0x0][0x638] ;  /* 0x00018e00ff117b82 */ /* 0x000e220000000800 */
[----:B------:R-:W-:Y:S01]  /*0b30*/  SHF.L.U32 R10, R7, R22, RZ ;  /* 0x00000016070a7219 */ /* 0x000fe200000006ff */
[----:B------:R-:W-:-:S06]  /*0b40*/  IMAD.MOV.U32 R4, RZ, RZ, R30 ;  /* 0x000000ffff047224 */ /* 0x000fcc00078e001e */
[----:B------:R-:W0:Y:S01]  /*0b50*/  LDC R21, c[0x0][0x610] ;  /* 0x00018400ff157b82 */ /* 0x000e220000000800 */
[----:B---34-:R-:W-:Y:S05]  /*0b60*/  @!P0 BRA `(.L_x_7) ;  /* 0x0000000000288947 */ /* 0x018fea0003800000 */
[----:B------:R-:W3:Y:S02]  /*0b70*/  LDC R9, c[0x0][0x64c] ;  /* 0x00019300ff097b82 */ /* 0x000ee40000000800 */
[----:B---3--:R-:W-:-:S05]  /*0b80*/  IADD3 R9, P0, R30, R9, RZ ;  /* 0x000000091e097210 */ /* 0x008fca0007f1e0ff */
        /* <DEDUP_REMOVED lines=8> */
.L_x_7:
[----:B-1----:R-:W-:Y:S01]  /*0c10*/  SHF.R.U64 R4, R4, R15, R5 ;  /* 0x0000000f04047219 */ /* 0x002fe20000001205 */
[----:B--2---:R-:W-:Y:S01]  /*0c20*/  VIADD R5, R24, 0xffffffff ;  /* 0xffffffff18057836 */ /* 0x004fe20000000000 */
[----:B------:R-:W-:Y:S01]  /*0c30*/  LOP3.LUT R11, R28, R11, RZ, 0xc0, !PT ;  /* 0x0000000b1c0b7212 */ /* 0x000fe200078ec0ff */
[----:B------:R-:W-:Y:S02]  /*0c40*/  IMAD.MOV R12, RZ, RZ, -R12 ;  /* 0x000000ffff0c7224 */ /* 0x000fe400078e0a0c */
[----:B------:R-:W-:Y:S01]  /*0c50*/  IMAD.MOV R6, RZ, RZ, -R4 ;  /* 0x000000ffff067224 */ /* 0x000fe200078e0a04 */
[----:B------:R-:W-:Y:S01]  /*0c60*/  LOP3.LUT R5, R20, R5, RZ, 0xc0, !PT ;  /* 0x0000000514057212 */ /* 0x000fe200078ec0ff */
[----:B------:R-:W-:Y:S02]  /*0c70*/  @P3 IMAD R0, R14, R12, R3 ;  /* 0x0000000c0e003224 */ /* 0x000fe400078e0203 */
[----:B------:R-:W-:Y:S02]  /*0c80*/  IMAD R11, R10, R4, R11 ;  /* 0x000000040a0b7224 */ /* 0x000fe400078e020b */
[----:B0-----:R-:W-:-:S02]  /*0c90*/  IMAD R3, R6, R17, R30 ;  /* 0x0000001106037224 */ /* 0x001fc400078e021e */
[----:B------:R-:W-:Y:S02]  /*0ca0*/  IMAD R22, R11, R21, R0 ;  /* 0x000000150b167224 */ /* 0x000fe400078e0200 */
[----:B------:R-:W-:Y:S02]  /*0cb0*/  IMAD R3, R3, R24, R5 ;  /* 0x0000001803037224 */ /* 0x000fe400078e0205 */
[----:B------:R-:W-:Y:S02]  /*0cc0*/  IMAD.MOV.U32 R0, RZ, RZ, 0x1 ;  /* 0x00000001ff007424 */ /* 0x000fe400078e00ff */
[----:B------:R-:W-:Y:S01]  /*0cd0*/  IMAD.MOV.U32 R17, RZ, RZ, R25 ;  /* 0x000000ffff117224 */ /* 0x000fe200078e0019 */
[----:B------:R-:W-:Y:S02]  /*0ce0*/  SEL R23, R3, R22, !P3 ;  /* 0x0000001603177207 */ /* 0x000fe40005800000 */
[----:B------:R-:W-:-:S07]  /*0cf0*/  SEL R22, R22, R3, !P3 ;  /* 0x0000000316167207 */ /* 0x000fce0005800000 */
.L_x_5:
[----:B------:R-:W-:-:S08]  /*0d00*/  NOP ;  /* 0x0000000000007918 */ /* 0x000fd00000000000 */
[----:B------:R-:W0:Y:S02]  /*0d10*/  USETMAXREG.TRY_ALLOC.CTAPOOL UP0, 0xe8 ;  /* 0x000000e8000079c8 */ /* 0x000e240008000600 */
[----:B0-----:R-:W-:-:S13]  /*0d20*/  PLOP3.LUT P0, PT, PT, PT, UP0, 0x80, 0x0 ;  /* 0x000000000000781c */ /* 0x001fda0003f0f008 */
[----:B------:R-:W-:Y:S05]  /*0d30*/  @!P0 BRA `(.L_x_5) ;  /* 0xfffffffc00f08947 */ /* 0x000fea000383ffff */
[----:B------:R-:W-:Y:S01]  /*0d40*/  ULDC.64 UR4, c[0x0][0x598] ;  /* 0x0001660000047ab9 */ /* 0x000fe20000000a00 */
[----:B------:R-:W-:Y:S01]  /*0d50*/  ULDC.64 UR36, c[0x0][0x208] ;  /* 0x0000820000247ab9 */ /* 0x000fe20000000a00 */
[----:B------:R-:W-:-:S04]  /*0d60*/  ISETP.NE.U32.AND P0, PT, RZ, UR4, PT ;  /* 0x00000004ff007c0c */ /* 0x000fc8000bf05070 */
[----:B------:R-:W-:-:S13]  /*0d70*/  ISETP.NE.AND.EX P0, PT, RZ, UR5, PT, P0 ;  /* 0x00000005ff007c0c */ /* 0x000fda000bf05300 */
[----:B------:R-:W-:Y:S05]  /*0d80*/  @!P0 BRA `(.L_x_8) ;  /* 0x00000000001c8947 */ /* 0x000fea0003800000 */
[----:B------:R-:W0:Y:S02]  /*0d90*/  LDC.64 R4, c[0x0][0x598] ;  /* 0x00016600ff047b82 */ /* 0x000e240000000a00 */
[----:B0-----:R-:W2:Y:S02]  /*0da0*/  LDG.E.64 R4, desc[UR36][R4.64] ;  /* 0x0000002404047981 */ /* 0x001ea4000c1e1b00 */
[----:B--2---:R-:W-:-:S04]  /*0db0*/  ISETP.NE.U32.AND P0, PT, R4, RZ, PT ;  /* 0x000000ff0400720c */ /* 0x004fc80003f05070 */
[----:B------:R-:W-:-:S13]  /*0dc0*/  ISETP.NE.AND.EX P0, PT, R5, RZ, PT, P0 ;  /* 0x000000ff0500720c */ /* 0x000fda0003f05300 */
[----:B------:R-:W-:Y:S05]  /*0dd0*/  @!P0 BRA `(.L_x_8) ;  /* 0x0000000000088947 */ /* 0x000fea0003800000 */
[----:B------:R0:W5:Y:S01]  /*0de0*/  LD.E R185, desc[UR36][R4.64] ;  /* 0x0000002404b97980 */ /* 0x000162000c101900 */
[----:B------:R-:W-:Y:S05]  /*0df0*/  BRA `(.L_x_9) ;  /* 0x0000000000247947 */ /* 0x000fea0003800000 */
.L_x_8:
[----:B------:R-:W-:Y:S02]  /*0e00*/  ULDC.64 UR4, c[0x0][0x588] ;  /* 0x0001620000047ab9 */ /* 0x000fe40000000a00 */
[----:B------:R-:W-:-:S04]  /*0e10*/  ISETP.NE.U32.AND P0, PT, RZ, UR4, PT ;  /* 0x00000004ff007c0c */ /* 0x000fc8000bf05070 */
[----:B------:R-:W-:-:S13]  /*0e20*/  ISETP.NE.AND.EX P0, PT, RZ, UR5, PT, P0 ;  /* 0x00000005ff007c0c */ /* 0x000fda000bf05300 */
[----:B------:R-:W-:Y:S05]  /*0e30*/  @!P0 BRA `(.L_x_10) ;  /* 0x00000000000c8947 */ /* 0x000fea0003800000 */
[----:B------:R-:W0:Y:S02]  /*0e40*/  LDC.64 R4, c[0x0][0x588] ;  /* 0x00016200ff047b82 */ /* 0x000e240000000a00 */
[----:B0-----:R1:W5:Y:S01]  /*0e50*/  LDG.E R185, desc[UR36][R4.64] ;  /* 0x0000002404b97981 */ /* 0x001362000c1e1900 */
[----:B------:R-:W-:Y:S05]  /*0e60*/  BRA `(.L_x_9) ;  /* 0x0000000000087947 */ /* 0x000fea0003800000 */
.L_x_10:
[----:B------:R-:W-:Y:S02]  /*0e70*/  ULDC UR4, c[0x0][0x580] ;  /* 0x0001600000047ab9 */ /* 0x000fe40000000800 */
[----:B------:R-:W-:-:S07]  /*0e80*/  IMAD.U32 R185, RZ, RZ, UR4 ;  /* 0x00000004ffb97e24 */ /* 0x000fce000f8e00ff */
.L_x_9:
[----:B------:R-:W-:Y:S02]  /*0e90*/  ULDC.64 UR4, c[0x0][0x5a0] ;  /* 0x0001680000047ab9 */ /* 0x000fe40000000a00 */
[----:B------:R-:W-:-:S04]  /*0ea0*/  ISETP.NE.U32.AND P0, PT, RZ, UR4, PT ;  /* 0x00000004ff007c0c */ /* 0x000fc8000bf05070 */
[----:B------:R-:W-:-:S13]  /*0eb0*/  ISETP.NE.AND.EX P0, PT, RZ, UR5, PT, P0 ;  /* 0x00000005ff007c0c */ /* 0x000fda000bf05300 */
[----:B------:R-:W-:Y:S05]  /*0ec0*/  @!P0 BRA `(.L_x_11) ;  /* 0x00000000001c8947 */ /* 0x000fea0003800000 */
[----:B01----:R-:W0:Y:S02]  /*0ed0*/  LDC.64 R4, c[0x0][0x5a0] ;  /* 0x00016800ff047b82 */ /* 0x003e240000000a00 */
[----:B0-----:R-:W2:Y:S02]  /*0ee0*/  LDG.E.64 R4, desc[UR36][R4.64] ;  /* 0x0000002404047981 */ /* 0x001ea4000c1e1b00 */
[----:B--2---:R-:W-:-:S04]  /*0ef0*/  ISETP.NE.U32.AND P0, PT, R4, RZ, PT ;  /* 0x000000ff0400720c */ /* 0x004fc80003f05070 */
[----:B------:R-:W-:-:S13]  /*0f00*/  ISETP.NE.AND.EX P0, PT, R5, RZ, PT, P0 ;  /* 0x000000ff0500720c */ /* 0x000fda0003f05300 */
[----:B------:R-:W-:Y:S05]  /*0f10*/  @!P0 BRA `(.L_x_11) ;  /* 0x0000000000088947 */ /* 0x000fea0003800000 */
[----:B------:R0:W5:Y:S01]  /*0f20*/  LD.E R184, desc[UR36][R4.64] ;  /* 0x0000002404b87980 */ /* 0x000162000c101900 */
[----:B------:R-:W-:Y:S05]  /*0f30*/  BRA `(.L_x_12) ;  /* 0x0000000000247947 */ /* 0x000fea0003800000 */
.L_x_11:
[----:B------:R-:W-:Y:S02]  /*0f40*/  ULDC.64 UR4, c[0x0][0x590] ;  /* 0x0001640000047ab9 */ /* 0x000fe40000000a00 */
[----:B------:R-:W-:-:S04]  /*0f50*/  ISETP.NE.U32.AND P0, PT, RZ, UR4, PT ;  /* 0x00000004ff007c0c */ /* 0x000fc8000bf05070 */
[----:B------:R-:W-:-:S13]  /*0f60*/  ISETP.NE.AND.EX P0, PT, RZ, UR5, PT, P0 ;  /* 0x00000005ff007c0c */ /* 0x000fda000bf05300 */
[----:B------:R-:W-:Y:S05]  /*0f70*/  @!P0 BRA `(.L_x_13) ;  /* 0x00000000000c8947 */ /* 0x000fea0003800000 */
[----:B01----:R-:W0:Y:S02]  /*0f80*/  LDC.64 R4, c[0x0][0x590] ;  /* 0x00016400ff047b82 */ /* 0x003e240000000a00 */
[----:B0-----:R1:W5:Y:S01]  /*0f90*/  LDG.E R184, desc[UR36][R4.64] ;  /* 0x0000002404b87981 */ /* 0x001362000c1e1900 */
[----:B------:R-:W-:Y:S05]  /*0fa0*/  BRA `(.L_x_12) ;  /* 0x0000000000087947 */ /* 0x000fea0003800000 */
.L_x_13:
[----:B------:R-:W-:Y:S02]  /*0fb0*/  ULDC UR4, c[0x0][0x584] ;  /* 0x0001610000047ab9 */ /* 0x000fe40000000800 */
[----:B------:R-:W-:-:S07]  /*0fc0*/  IMAD.U32 R184, RZ, RZ, UR4 ;  /* 0x00000004ffb87e24 */ /* 0x000fce000f8e00ff */
.L_x_12:
[----:B------:R-:W-:-:S13]  /*0fd0*/  LOP3.LUT P0, RZ, R0, 0xff, RZ, 0xc0, !PT ;  /* 0x000000ff00ff7812 */ /* 0x000fda000780c0ff */
[----:B------:R-:W-:Y:S05]  /*0fe0*/  @!P0 EXIT ;  /* 0x000000000000894d */ /* 0x000fea0003800000 */
[----:B------:R-:W-:Y:S01]  /*0ff0*/  ULDC UR4, c[0x0][0x28c] ;  /* 0x0000a30000047ab9 */ /* 0x000fe20000000800 */
[----:B------:R-:W-:Y:S01]  /*1000*/  LOP3.LUT R198, R16, 0x1, RZ, 0xfc, !PT ;  /* 0x0000000110c67812 */ /* 0x000fe200078efcff */
[----:B------:R-:W-:Y:S01]  /*1010*/  UIADD3 UR4, UR4, 0x1f, URZ ;  /* 0x0000001f04047890 */ /* 0x000fe2000fffe03f */
[----:B------:R-:W-:Y:S01]  /*1020*/  UMOV UR38, URZ ;  /* 0x0000003f00267c82 */ /* 0x000fe20008000000 */
[----:B------:R-:W-:Y:S02]  /*1030*/  UMOV UR39, URZ ;  /* 0x0000003f00277c82 */ /* 0x000fe40008000000 */
[----:B------:R-:W-:-:S04]  /*1040*/  USHF.R.S32.HI UR5, URZ, 0x1f, UR4 ;  /* 0x0000001f3f057899 */ /* 0x000fc80008011404 */
[----:B------:R-:W-:-:S04]  /*1050*/  ULEA.HI UR5, UR5, UR4, URZ, 0x5 ;  /* 0x0000000405057291 */ /* 0x000fc8000f8f283f */
[----:B------:R-:W-:-:S12]  /*1060*/  USHF.R.S32.HI UR40, URZ, 0x5, UR5 ;  /* 0x000000053f287899 */ /* 0x000fd80008011405 */
.L_x_349:
[----:B--2---:R-:W2:Y:S01]  /*1070*/  S2R R0, SR_TID.X ;  /* 0x0000000000007919 */ /* 0x004ea20000002100 */
[----:B---3--:R-:W3:Y:S01]  /*1080*/  S2UR UR6, SR_CgaCtaId ;  /* 0x00000000000679c3 */ /* 0x008ee20000008800 */
[----:B------:R-:W-:Y:S02]  /*1090*/  UMOV UR41, 0x400 ;  /* 0x0000040000297882 */ /* 0x000fe40000000000 */
[----:B---3--:R-:W-:Y:S01]  /*10a0*/  ULEA UR41, UR6, UR41, 0x18 ;  /* 0x0000002906297291 */ /* 0x008fe2000f8ec03f */
[----:B--2---:R-:W-:-:S04]  /*10b0*/  LOP3.LUT R0, R0, 0x80, RZ, 0xc0, !PT ;  /* 0x0000008000007812 */ /* 0x004fc800078ec0ff */
[----:B------:R-:W-:-:S06]  /*10c0*/  SHF.R.U32.HI R0, RZ, 0x7, R0 ;  /* 0x00000007ff007819 */ /* 0x000fcc0000011600 */
[----:B------:R-:W2:Y:S02]  /*10d0*/  SHFL.IDX PT, R0, R0, RZ, 0x1f ;  /* 0x00001fff00007589 */ /* 0x000ea400000e0000 */
[----:B--2---:R-:W-:-:S13]  /*10e0*/  R2UR UR4, R0 ;  /* 0x00000000000472ca */ /* 0x004fda00000e0000 */
[----:B------:R-:W-:-:S04]  /*10f0*/  ULEA.HI UR5, UR4, UR4, URZ, 0x1 ;  /* 0x0000000404057291 */ /* 0x000fc8000f8f083f */
[----:B------:R-:W-:-:S04]  /*1100*/  ULOP3.LUT UR5, UR5, 0xffffe, URZ, 0xc0, !UPT ;  /* 0x000ffffe05057892 */ /* 0x000fc8000f8ec03f */
[----:B------:R-:W-:-:S03]  /*1110*/  UIADD3 UR5, UR4, -UR5, URZ ;  /* 0x8000000504057290 */ /* 0x000fc6000fffe03f */
[----:B------:R-:W-:Y:S01]  /*1120*/  ULDC UR4, c[0x0][0x28c] ;  /* 0x0000a30000047ab9 */ /* 0x000fe20000000800 */
[----:B------:R-:W-:Y:S01]  /*1130*/  ULEA UR5, UR5, UR41, 0xc ;  /* 0x0000002905057291 */ /* 0x000fe2000f8e603f */
[----:B------:R-:W-:-:S03]  /*1140*/  ISETP.LT.AND P0, PT, RZ, UR4, PT ;  /* 0x00000004ff007c0c */ /* 0x000fc6000bf01270 */
[----:B------:R-:W-:-:S04]  /*1150*/  UIADD3 UR5, UR5, 0x180, URZ ;  /* 0x0000018005057890 */ /* 0x000fc8000fffe03f */
[----:B------:R-:W-:-:S04]  /*1160*/  USHF.R.U32.HI UR5, URZ, 0x4, UR5 ;  /* 0x000000043f057899 */ /* 0x000fc80008011605 */
[----:B------:R-:W-:Y:S02]  /*1170*/  ULOP3.LUT UR42, UR5, 0x3fff, URZ, 0xc0, !UPT ;  /* 0x00003fff052a7892 */ /* 0x000fe4000f8ec03f */
[----:B----45:R-:W-:Y:S10]  /*1180*/  @P0 BRA `(.L_x_14) ;  /* 0x0000000000400947 */ /* 0x030ff40003800000 */
[----:B------:R-:W-:Y:S01]  /*1190*/  MOV R0, 0x0 ;  /* 0x0000000000007802 */ /* 0x000fe20000000f00 */
[----:B------:R-:W-:Y:S01]  /*11a0*/  ULDC.64 UR4, c[0x4][0x68] ;  /* 0x01001a0000047ab9 */ /* 0x000fe20000000a00 */
[----:B------:R-:W-:Y:S01]  /*11b0*/  ULDC.64 UR6, c[0x4][0x8] ;  /* 0x0100020000067ab9 */ /* 0x000fe20000000a00 */
[----:B01----:R-:W-:Y:S01]  /*11c0*/  IMAD.U32 R4, RZ, RZ, UR4 ;  /* 0x00000004ff047e24 */ /* 0x003fe2000f8e00ff */
[----:B------:R0:W1:Y:S01]  /*11d0*/  LDC.64 R14, c[0x4][R0] ;  /* 0x01000000000e7b82 */ /* 0x0000620000000a00 */
[----:B------:R-:W-:Y:S01]  /*11e0*/  IMAD.U32 R5, RZ, RZ, UR5 ;  /* 0x00000005ff057e24 */ /* 0x000fe2000f8e00ff */
[----:B------:R-:W-:Y:S01]  /*11f0*/  ULDC.64 UR4, c[0x4][0x70] ;  /* 0x01001c0000047ab9 */ /* 0x000fe20000000a00 */
[----:B------:R-:W-:Y:S02]  /*1200*/  IMAD.U32 R10, RZ, RZ, UR6 ;  /* 0x00000006ff0a7e24 */ /* 0x000fe4000f8e00ff */
[----:B------:R-:W-:Y:S02]  /*1210*/  IMAD.U32 R6, RZ, RZ, UR4 ;  /* 0x00000004ff067e24 */ /* 0x000fe4000f8e00ff */
[----:B------:R-:W-:-:S02]  /*1220*/  IMAD.U32 R7, RZ, RZ, UR5 ;  /* 0x00000005ff077e24 */ /* 0x000fc4000f8e00ff */
[----:B------:R-:W-:Y:S02]  /*1230*/  IMAD.U32 R11, RZ, RZ, UR7 ;  /* 0x00000007ff0b7e24 */ /* 0x000fe4000f8e00ff */
[----:B------:R-:W-:Y:S02]  /*1240*/  IMAD.MOV.U32 R8, RZ, RZ, 0x1e1 ;  /* 0x000001e1ff087424 */ /* 0x000fe400078e00ff */
[----:B------:R-:W-:Y:S02]  /*1250*/  IMAD.MOV.U32 R12, RZ, RZ, 0x1 ;  /* 0x00000001ff0c7424 */ /* 0x000fe400078e00ff */
[----:B0-----:R-:W-:-:S07]  /*1260*/  IMAD.MOV.U32 R13, RZ, RZ, RZ ;  /* 0x000000ffff0d7224 */ /* 0x001fce00078e00ff */
[----:B------:R-:W-:-:S07]  /*1270*/  LEPC R20, `(.L_x_14) ;  /* 0x000000001014794e */ /* 0x000fce0000000000 */
[----:B-1---5:R-:W-:Y:S05]  /*1280*/  CALL.ABS.NOINC R14 ;  /* 0x000000000e007343 */ /* 0x022fea0003c00000 */
.L_x_14:
[----:B------:R-:W-:-:S13]  /*1290*/  ISETP.NE.AND P0, PT, R198, 0x3, PT ;  /* 0x00000003c600780c */ /* 0x000fda0003f05270 */
[----:B------:R-:W-:Y:S05]  /*12a0*/  @!P0 BRA `(.L_x_15) ;  /* 0x0000000000048947 */ /* 0x000fea0003800000 */
[----:B------:R-:W-:Y:S01]  /*12b0*/  BPT.TRAP 0x1 ;  /* 0x000000040000795c */ /* 0x000fe20000300000 */
.L_x_15:
[----:B------:R-:W-:Y:S02]  /*12c0*/  IMAD.U32 R3, RZ, RZ, UR39 ;  /* 0x00000027ff037e24 */ /* 0x000fe4000f8e00ff */
[----:B------:R-:W-:-:S03]  /*12d0*/  IMAD.U32 R0, RZ, RZ, UR38 ;  /* 0x00000026ff007e24 */ /* 0x000fc6000f8e00ff */
[----:B------:R-:W-:Y:S02]  /*12e0*/  LEA R3, R3, UR41, 0x3 ;  /* 0x0000002903037c11 */ /* 0x000fe4000f8e18ff */
[----:B------:R-:W-:-:S04]  /*12f0*/  SHF.L.U32 R0, R0, 0x1f, RZ ;  /* 0x0000001f00007819 */ /* 0x000fc800000006ff */
[----:B------:R2:W3:Y:S01]  /*1300*/  SYNCS.PHASECHK.TRANS64.TRYWAIT P1, [R3+URZ], R0 ;  /* 0x00000000030075a7 */ /* 0x0004e2000802017f */
[----:B------:R-:W-:Y:S05]  /*1310*/  @!P0 BRA `(.L_x_16) ;  /* 0x0000000000048947 */ /* 0x000fea0003800000 */
[----:B------:R-:W-:Y:S01]  /*1320*/  BPT.TRAP 0x1 ;  /* 0x000000040000795c */ /* 0x000fe20000300000 */
.L_x_16:
[----:B---3--:R-:W-:Y:S05]  /*1330*/  @P1 BRA `(.L_x_17) ;  /* 0x0000000000081947 */ /* 0x008fea0003800000 */
[----:B------:R-:W3:Y:S02]  /*1340*/  SYNCS.PHASECHK.TRANS64.TRYWAIT P1, [R3+URZ], R0 ;  /* 0x00000000030075a7 */ /* 0x000ee4000802017f */
[----:B---3--:R-:W-:Y:S05]  /*1350*/  @!P1 BRA `(.L_x_18) ;  /* 0x000000d000bc9947 */ /* 0x008fea0003800000 */
.L_x_17:
[----:B------:R-:W-:-:S04]  /*1360*/  UISETP.LT.AND UP0, UPT, UR40, 0x1, UPT ;  /* 0x000000012800788c */ /* 0x000fc8000bf01270 */
[----:B------:R-:W-:-:S06]  /*1370*/  USEL UR4, UR40, 0x1, UP0 ;  /* 0x0000000128047887 */ /* 0x000fcc0008000000 */
[----:B--23--:R-:W-:Y:S01]  /*1380*/  IMAD.U32 R0, RZ, RZ, UR4 ;  /* 0x00000004ff007e24 */ /* 0x00cfe2000f8e00ff */
[----:B------:R-:W-:Y:S05]  /*1390*/  WARPSYNC.ALL ;  /* 0x0000000000007948 */ /* 0x000fea0003800000 */
[----:B------:R-:W-:-:S04]  /*13a0*/  IADD3 R0, -R0, UR40, RZ ;  /* 0x0000002800007c10 */ /* 0x000fc8000fffe1ff */
[----:B------:R-:W-:Y:S01]  /*13b0*/  ISETP.GE.AND P1, PT, R0, 0x1, PT ;  /* 0x000000010000780c */ /* 0x000fe20003f26270 */
[----:B------:R-:W-:Y:S01]  /*13c0*/  UIADD3 UR4, UR41, 0x1e180, URZ ;  /* 0x0001e18029047890 */ /* 0x000fe2000fffe03f */
[----:B------:R-:W-:Y:S01]  /*13d0*/  WARPGROUP.ARRIVE ;  /* 0x00000000000079c5 */ /* 0x000fe20000000000 */
[----:B------:R-:W-:Y:S01]  /*13e0*/  UMOV UR9, 0x80000020 ;  /* 0x8000002000097882 */ /* 0x000fe20000000000 */
[----:B------:R-:W-:Y:S01]  /*13f0*/  UMOV UR11, 0x80000020 ;  /* 0x80000020000b7882 */ /* 0x000fe20000000000 */
[----:B------:R-:W-:Y:S02]  /*1400*/  USHF.R.U32.HI UR5, URZ, 0x4, UR4 ;  /* 0x000000043f057899 */ /* 0x000fe40008011604 */
[----:B------:R-:W-:Y:S02]  /*1410*/  ULOP3.LUT UR4, UR42, 0x10000, URZ, 0xfc, !UPT ;  /* 0x000100002a047892 */ /* 0x000fe4000f8efc3f */
[----:B------:R-:W-:Y:S02]  /*1420*/  ULOP3.LUT UR5, UR5, 0x3fff, URZ, 0xc0, !UPT ;  /* 0x00003fff05057892 */ /* 0x000fe4000f8ec03f */
[----:B------:R-:W-:-:S02]  /*1430*/  UIMAD UR8, UR39, 0x300, UR4 ;  /* 0x00000300270878a4 */ /* 0x000fc4000f8e0204 */
[----:B------:R-:W-:Y:S01]  /*1440*/  ULOP3.LUT UR5, UR5, 0x10000, URZ, 0xfc, !UPT ;  /* 0x0001000005057892 */ /* 0x000fe2000f8efc3f */
[----:B------:R-:W-:Y:S01]  /*1450*/  UMOV UR13, UR9 ;  /* 0x00000009000d7c82 */ /* 0x000fe20008000000 */
[----:B------:R-:W-:Y:S02]  /*1460*/  UMOV UR15, 0x80000020 ;  /* 0x80000020000f7882 */ /* 0x000fe40000000000 */
[----:B------:R-:W-:Y:S01]  /*1470*/  UIMAD UR10, UR39, 0x280, UR5 ;  /* 0x00000280270a78a4 */ /* 0x000fe2000f8e0205 */
[----:B------:R-:W-:Y:S01]  /*1480*/  UMOV UR12, UR8 ;  /* 0x00000008000c7c82 */ /* 0x000fe20008000000 */
[----:B------:R-:W-:Y:S02]  /*1490*/  UMOV UR16, UR8 ;  /* 0x0000000800107c82 */ /* 0x000fe40008000000 */
[----:B------:R-:W-:Y:S02]  /*14a0*/  UIADD3 UR14, UR10, 0x80, URZ ;  /* 0x000000800a0e7890 */ /* 0x000fe4000fffe03f */
[----:B------:R-:W-:Y:S01]  /*14b0*/  UIADD3 UR18, UR10, 0x100, URZ ;  /* 0x000001000a127890 */ /* 0x000fe2000fffe03f */
[----:B------:R-:W-:-:S02]  /*14c0*/  UMOV UR17, UR9 ;  /* 0x0000000900117c82 */ /* 0x000fc40008000000 */
[----:B------:R-:W-:Y:S01]  /*14d0*/  HGMMA.64x32x16.F32 R168, gdesc[UR8], RZ, !UPT, gsb0 ;  /* 0x0060000008a879f0 */ /* 0x000fe2000c0008ff */
[----:B------:R-:W-:Y:S01]  /*14e0*/  UMOV UR19, 0x80000020 ;  /* 0x8000002000137882 */ /* 0x000fe20000000000 */
[----:B------:R-:W-:Y:S01]  /*14f0*/  UIADD3 UR22, UR10, 0x180, URZ ;  /* 0x000001800a167890 */ /* 0x000fe2000fffe03f */
[----:B------:R-:W-:Y:S01]  /*1500*/  UMOV UR20, UR8 ;  /* 0x0000000800147c82 */ /* 0x000fe20008000000 */
[----:B------:R-:W-:Y:S01]  /*1510*/  UMOV UR21, UR9 ;  /* 0x0000000900157c82 */ /* 0x000fe20008000000 */
[----:B------:R-:W-:Y:S01]  /*1520*/  UMOV UR23, 0x80000020 ;  /* 0x8000002000177882 */ /* 0x000fe20000000000 */
[----:B------:R-:W-:Y:S01]  /*1530*/  UIADD3 UR26, UR10, 0x200, URZ ;  /* 0x000002000a1a7890 */ /* 0x000fe2000fffe03f */
[----:B------:R-:W-:Y:S01]  /*1540*/  UMOV UR24, UR8 ;  /* 0x0000000800187c82 */ /* 0x000fe20008000000 */
[----:B------:R-:W-:Y:S01]  /*1550*/  UMOV UR25, UR9 ;  /* 0x0000000900197c82 */ /* 0x000fe20008000000 */
[----:B------:R-:W-:Y:S01]  /*1560*/  UMOV UR27, 0x80000020 ;  /* 0x80000020001b7882 */ /* 0x000fe20000000000 */
[----:B------:R-:W-:-:S02]  /*1570*/  UIADD3 UR6, UR8, 0x200, URZ ;  /* 0x0000020008067890 */ /* 0x000fc4000fffe03f */
[----:B------:R-:W-:Y:S01]  /*1580*/  UIADD3 UR7, UR8, 0x202, URZ ;  /* 0x0000020208077890 */ /* 0x000fe2000fffe03f */
[----:B------:R-:W-:Y:S02]  /*1590*/  WARPGROUP.DEPBAR.LE gsb0, 0x0 ;  /* 0x00008000000079c5 */ /* 0x000fe40000010000 */
[----:B------:R-:W-:-:S06]  /*15a0*/  WARPGROUP.ARRIVE ;  /* 0x00000000000079c5 */ /* 0x000fcc0000000000 */
[----:B------:R-:W-:Y:S03]  /*15b0*/  HGMMA.64x32x16.F32 R136, gdesc[UR12], RZ, !UPT, gsb0 ;  /* 0x006000000c8879f0 */ /* 0x000fe6000c0008ff */
        /* <DEDUP_REMOVED lines=8> */
[----:B------:R-:W-:Y:S01]  /*1640*/  HGMMA.64x32x16.F32 R40, gdesc[UR24], RZ, !UPT, gsb0 ;  /* 0x00600000182879f0 */ /* 0x000fe2000c0008ff */
[----:B------:R-:W-:Y:S01]  /*1650*/  UMOV UR24, UR6 ;  /* 0x0000000600187c82 */ /* 0x000fe20008000000 */
[----:B------:R-:W-:Y:S01]  /*1660*/  UMOV UR25, 0x80000020 ;  /* 0x8000002000197882 */ /* 0x000fe20000000000 */
[----:B------:R-:W-:Y:S01]  /*1670*/  UMOV UR20, UR24 ;  /* 0x0000001800147c82 */ /* 0x000fe20008000000 */
[----:B------:R-:W-:Y:S01]  /*1680*/  UMOV UR21, UR25 ;  /* 0x0000001900157c82 */ /* 0x000fe20008000000 */
[----:B------:R-:W-:Y:S01]  /*1690*/  UMOV UR16, UR24 ;  /* 0x0000001800107c82 */ /* 0x000fe20008000000 */
[----:B------:R-:W-:Y:S01]  /*16a0*/  UMOV UR17, UR25 ;  /* 0x0000001900117c82 */ /* 0x000fe20008000000 */
[----:B------:R-:W-:Y:S01]  /*16b0*/  UMOV UR12, UR24 ;  /* 0x00000018000c7c82 */ /* 0x000fe20008000000 */
[----:B------:R-:W-:Y:S01]  /*16c0*/  UMOV UR13, UR25 ;  /* 0x00000019000d7c82 */ /* 0x000fe20008000000 */
[----:B------:R-:W-:Y:S01]  /*16d0*/  UIADD3 UR6, UR10, 0x182, URZ ;  /* 0x000001820a067890 */ /* 0x000fe2000fffe03f */
[----:B------:R-:W-:-:S02]  /*16e0*/  WARPGROUP.DEPBAR.LE gsb0, 0x0 ;  /* 0x00008000000079c5 */ /* 0x000fc40000010000 */
[----:B------:R-:W-:-:S06]  /*16f0*/  WARPGROUP.ARRIVE ;  /* 0x00000000000079c5 */ /* 0x000fcc0000000000 */
[----:B------:R-:W-:Y:S01]  /*1700*/  HGMMA.64x32x16.F32 R24, gdesc[UR24], RZ, !UPT, gsb0 ;  /* 0x00600000181879f0 */ /* 0x000fe2000c0008ff */
[----:B------:R-:W-:Y:S01]  /*1710*/  UMOV UR26, UR10 ;  /* 0x0000000a001a7c82 */ /* 0x000fe20008000000 */
[----:B------:R-:W-:Y:S01]  /*1720*/  UMOV UR27, UR11 ;  /* 0x0000000b001b7c82 */ /* 0x000fe20008000000 */
[----:B------:R-:W-:Y:S01]  /*1730*/  UMOV UR11, 0x80000020 ;  /* 0x80000020000b7882 */ /* 0x000fe20000000000 */
[----:B------:R-:W-:Y:S02]  /*1740*/  WARPGROUP.DEPBAR.LE gsb0, 0x0 ;  /* 0x00008000000079c5 */ /* 0x000fe40000010000 */
[----:B------:R-:W-:-:S06]  /*1750*/  WARPGROUP.ARRIVE ;  /* 0x00000000000079c5 */ /* 0x000fcc0000000000 */
[----:B------:R-:W-:Y:S01]  /*1760*/  HGMMA.64x32x16.F32 R56, gdesc[UR20], RZ, !UPT, gsb0 ;  /* 0x00600000143879f0 */ /* 0x000fe2000c0008ff */
[----:B------:R-:W-:Y:S01]  /*1770*/  UIADD3 UR22, UR10, 0x102, URZ ;  /* 0x000001020a167890 */ /* 0x000fe2000fffe03f */
        /* <DEDUP_REMOVED lines=9> */
[----:B------:R-:W-:Y:S02]  /*1810*/  UIADD3 UR12, UR8, 0x2, URZ ;  /* 0x00000002080c7890 */ /* 0x000fe4000fffe03f */
[----:B------:R-:W-:Y:S01]  /*1820*/  UIADD3 UR14, UR10, 0x2, URZ ;  /* 0x000000020a0e7890 */ /* 0x000fe2000fffe03f */
[----:B------:R-:W-:Y:S01]  /*1830*/  UMOV UR13, 0x80000020 ;  /* 0x80000020000d7882 */ /* 0x000fe20000000000 */
[----:B------:R-:W-:Y:S01]  /*1840*/  UMOV UR15, 0x80000020 ;  /* 0x80000020000f7882 */ /* 0x000fe20000000000 */
[----:B------:R-:W-:Y:S02]  /*1850*/  UMOV UR17, UR13 ;  /* 0x0000000d00117c82 */ /* 0x000fe40008000000 */
[----:B------:R-:W-:Y:S01]  /*1860*/  UMOV UR16, UR12 ;  /* 0x0000000c00107c82 */ /* 0x000fe20008000000 */
[----:B------:R-:W-:Y:S01]  /*1870*/  UMOV UR20, UR12 ;  /* 0x0000000c00147c82 */ /* 0x000fe20008000000 */
[----:B------:R-:W-:Y:S01]  /*1880*/  UMOV UR21, UR13 ;  /* 0x0000000d00157c82 */ /* 0x000fe20008000000 */
[----:B------:R-:W-:Y:S01]  /*1890*/  UMOV UR8, UR12 ;  /* 0x0000000c00087c82 */ /* 0x000fe20008000000 */
[----:B------:R-:W-:Y:S01]  /*18a0*/  UMOV UR9, UR13 ;  /* 0x0000000d00097c82 */ /* 0x000fe20008000000 */
[----:B------:R-:W-:-:S02]  /*18b0*/  WARPGROUP.DEPBAR.LE gsb0, 0x0 ;  /* 0x00008000000079c5 */ /* 0x000fc40000010000 */
[----:B------:R-:W-:-:S06]  /*18c0*/  WARPGROUP.ARRIVE ;  /* 0x00000000000079c5 */ /* 0x000fcc0000000000 */
[----:B------:R-:W-:Y:S01]  /*18d0*/  HGMMA.64x32x16.F32 R152, gdesc[UR24], RZ, !UPT, gsb0 ;  /* 0x00600000189879f0 */ /* 0x000fe2000c0008ff */
[----:B------:R-:W-:Y:S01]  /*18e0*/  UIADD3 UR26, UR10, 0x202, URZ ;  /* 0x000002020a1a7890 */ /* 0x000fe2000fffe03f */
[----:B------:R-:W-:Y:S02]  /*18f0*/  UMOV UR24, UR12 ;  /* 0x0000000c00187c82 */ /* 0x000fe40008000000 */
[----:B------:R-:W-:Y:S01]  /*1900*/  UMOV UR10, UR6 ;  /* 0x00000006000a7c82 */ /* 0x000fe20008000000 */
[----:B------:R-:W-:Y:S01]  /*1910*/  UMOV UR25, UR13 ;  /* 0x0000000d00197c82 */ /* 0x000fe20008000000 */
[----:B------:R-:W-:Y:S01]  /*1920*/  UMOV UR27, 0x80000020 ;  /* 0x80000020001b7882 */ /* 0x000fe20000000000 */
[----:B------:R-:W-:Y:S02]  /*1930*/  WARPGROUP.DEPBAR.LE gsb0, 0x0 ;  /* 0x00008000000079c5 */ /* 0x000fe40000010000 */
[----:B------:R-:W-:-:S06]  /*1940*/  WARPGROUP.ARRIVE ;  /* 0x00000000000079c5 */ /* 0x000fcc0000000000 */
[----:B------:R-:W-:Y:S03]  /*1950*/  HGMMA.64x32x16.F32 R168, gdesc[UR12], R168, gsb0 ;  /* 0x006000000ca879f0 */ /* 0x000fe600080008a8 */
        /* <DEDUP_REMOVED lines=11> */
[----:B------:R-:W-:Y:S01]  /*1a10*/  HGMMA.64x32x16.F32 R40, gdesc[UR24], R40, gsb0 ;  /* 0x00600000182879f0 */ /* 0x000fe20008000828 */
        /* <DEDUP_REMOVED lines=8> */
[----:B------:R-:W-:Y:S01]  /*1aa0*/  UMOV UR12, UR24 ;  /* 0x00000018000c7c82 */ /* 0x000fe20008000000 */
[----:B------:R-:W-:Y:S01]  /*1ab0*/  UMOV UR13, UR25 ;  /* 0x00000019000d7c82 */ /* 0x000fe20008000000 */
[----:B------:R-:W-:-:S02]  /*1ac0*/  WARPGROUP.DEPBAR.LE gsb0, 0x0 ;  /* 0x00008000000079c5 */ /* 0x000fc40000010000 */
        /* <DEDUP_REMOVED lines=15> */
[----:B------:R-:W-:Y:S05]  /*1bc0*/  @!P1 BRA `(.L_x_19) ;  /* 0x0000000800889947 */ /* 0x000fea0003800000 */
[----:B------:R-:W-:Y:S01]  /*1bd0*/  UIADD3 UR6, UR39, 0x1, URZ ;  /* 0x0000000127067890 */ /* 0x000fe2000fffe03f */
[----:B------:R-:W-:-:S03]  /*1be0*/  IMAD.MOV.U32 R3, RZ, RZ, R0 ;  /* 0x000000ffff037224 */ /* 0x000fc600078e0000 */
[----:B------:R-:W-:-:S04]  /*1bf0*/  UISETP.NE.AND UP0, UPT, UR6, 0xa, UPT ;  /* 0x0000000a0600788c */ /* 0x000fc8000bf05270 */
[----:B------:R-:W-:Y:S02]  /*1c00*/  USEL UR7, URZ, 0x1, UP0 ;  /* 0x000000013f077887 */ /* 0x000fe40008000000 */
[----:B------:R-:W-:Y:S02]  /*1c10*/  USEL UR6, UR6, URZ, UP0 ;  /* 0x0000003f06067287 */ /* 0x000fe40008000000 */
[----:B------:R-:W-:-:S06]  /*1c20*/  ULOP3.LUT UR7, UR38, UR7, URZ, 0x3c, !UPT ;  /* 0x0000000726077292 */ /* 0x000fcc000f8e3c3f */
[----:B------:R-:W-:Y:S01]  /*1c30*/  IMAD.U32 R6, RZ, RZ, UR7 ;  /* 0x00000007ff067e24 */ /* 0x000fe2000f8e00ff */
[----:B------:R-:W-:-:S06]  /*1c40*/  UMOV UR7, UR39 ;  /* 0x0000002700077c82 */ /* 0x000fcc0008000000 */
.L_x_26:
[----:B------:R-:W-:Y:S05]  /*1c50*/  @!P0 BRA `(.L_x_20) ;  /* 0x0000000000048947 */ /* 0x000fea0003800000 */
[----:B------:R-:W-:Y:S01]  /*1c60*/  BPT.TRAP 0x1 ;  /* 0x000000040000795c */ /* 0x000fe20000300000 */
.L_x_20:
[----:B------:R-:W-:Y:S01]  /*1c70*/  ULEA UR8, UR6, UR41, 0x3 ;  /* 0x0000002906087291 */ /* 0x000fe2000f8e183f */
[----:B01----:R-:W-:-:S08]  /*1c80*/  SHF.L.U32 R4, R6, 0x1f, RZ ;  /* 0x0000001f06047819 */ /* 0x003fd000000006ff */
[----:B------:R0:W1:Y:S01]  /*1c90*/  SYNCS.PHASECHK.TRANS64.TRYWAIT P1, [UR8], R4 ;  /* 0x00000004ff0075a7 */ /* 0x0000620008020148 */
[----:B------:R-:W-:Y:S05]  /*1ca0*/  @!P0 BRA `(.L_x_21) ;  /* 0x0000000000048947 */ /* 0x000fea0003800000 */
[----:B------:R-:W-:Y:S01]  /*1cb0*/  BPT.TRAP 0x1 ;  /* 0x000000040000795c */ /* 0x000fe20000300000 */
.L_x_21:
[----:B-1----:R-:W-:Y:S05]  /*1cc0*/  @P1 BRA `(.L_x_22) ;  /* 0x0000000000081947 */ /* 0x002fea0003800000 */
[----:B------:R-:W1:Y:S02]  /*1cd0*/  SYNCS.PHASECHK.TRANS64.TRYWAIT P1, [UR8], R4 ;  /* 0x00000004ff0075a7 */ /* 0x000e640008020148 */
[----:B-1----:R-:W-:Y:S05]  /*1ce0*/  @!P1 BRA `(.L_x_23) ;  /* 0x000000c8006c9947 */ /* 0x002fea0003800000 */
.L_x_22:
[----:B------:R-:W-:Y:S01]  /*1cf0*/  UIMAD UR28, UR6, 0x300, UR4 ;  /* 0x00000300061c78a4 */ /* 0x000fe2000f8e0204 */
[----:B------:R-:W-:Y:S01]  /*1d00*/  WARPGROUP.ARRIVE ;  /* 0x00000000000079c5 */ /* 0x000fe20000000000 */
[----:B------:R-:W-:Y:S01]  /*1d10*/  UIMAD UR29, UR6, 0x280, UR5 ;  /* 0x00000280061d78a4 */ /* 0x000fe2000f8e0205 */
[----:B------:R-:W-:Y:S01]  /*1d20*/  UMOV UR9, 0x80000020 ;  /* 0x8000002000097882 */ /* 0x000fe20000000000 */
[----:B------:R-:W-:Y:S02]  /*1d30*/  UMOV UR11, 0x80000020 ;  /* 0x80000020000b7882 */ /* 0x000fe40000000000 */
[----:B------:R-:W-:Y:S01]  /*1d40*/  UIADD3 UR14, UR29, 0x80, URZ ;  /* 0x000000801d0e7890 */ /* 0x000fe2000fffe03f */
[----:B------:R-:W-:Y:S02]  /*1d50*/  UMOV UR8, UR28 ;  /* 0x0000001c00087c82 */ /* 0x000fe40008000000 */
[----:B------:R-:W-:Y:S01]  /*1d60*/  UMOV UR10, UR29 ;  /* 0x0000001d000a7c82 */ /* 0x000fe20008000000 */
[----:B------:R-:W-:Y:S01]  /*1d70*/  UMOV UR12, UR8 ;  /* 0x00000008000c7c82 */ /* 0x000fe20008000000 */
[----:B------:R-:W-:Y:S01]  /*1d80*/  HGMMA.64x32x16.F32 R168, gdesc[UR8], R168, gsb0 ;  /* 0x0060000008a879f0 */ /* 0x000fe200080008a8 */
[----:B------:R-:W-:Y:S01]  /*1d90*/  UMOV UR13, UR9 ;  /* 0x00000009000d7c82 */ /* 0x000fe20008000000 */
        /* <DEDUP_REMOVED lines=14> */
[----:B------:R-:W-:Y:S01]  /*1e80*/  UMOV UR9, 0x80000020 ;  /* 0x8000002000097882 */ /* 0x000fe20000000000 */
[----:B------:R-:W-:-:S02]  /*1e90*/  WARPGROUP.DEPBAR.LE gsb0, 0x0 ;  /* 0x00008000000079c5 */ /* 0x000fc40000010000 */
[----:B------:R-:W-:-:S06]  /*1ea0*/  WARPGROUP.ARRIVE ;  /* 0x00000000000079c5 */ /* 0x000fcc0000000000 */
[----:B------:R-:W-:Y:S01]  /*1eb0*/  HGMMA.64x32x16.F32 R136, gdesc[UR12], R136, gsb0 ;  /* 0x006000000c8879f0 */ /* 0x000fe20008000888 */
[----:B------:R-:W-:Y:S02]  /*1ec0*/  UIADD3 UR12, UR28, 0x200, URZ ;  /* 0x000002001c0c7890 */ /* 0x000fe4000fffe03f */
[----:B------:R-:W-:Y:S01]  /*1ed0*/  UIADD3 UR28, UR28, 0x202, URZ ;  /* 0x000002021c1c7890 */ /* 0x000fe2000fffe03f */
        /* <DEDUP_REMOVED lines=17> */
[----:B------:R-:W-:Y:S02]  /*1ff0*/  WARPGROUP.DEPBAR.LE gsb0, 0x0 ;  /* 0x00008000000079c5 */ /* 0x000fe40000010000 */
[----:B------:R-:W-:-:S06]  /*2000*/  WARPGROUP.ARRIVE ;  /* 0x00000000000079c5 */ /* 0x000fcc0000000000 */
[----:B------:R-:W-:Y:S01]  /*2010*/  HGMMA.64x32x16.F32 R24, gdesc[UR24], R24, gsb0 ;  /* 0x00600000181879f0 */ /* 0x000fe20008000818 */
[----:B------:R-:W-:Y:S01]  /*2020*/  UMOV UR26, UR10 ;  /* 0x0000000a001a7c82 */ /* 0x000fe20008000000 */
[----:B------:R-:W-:Y:S01]  /*2030*/  UMOV UR27, UR11 ;  /* 0x0000000b001b7c82 */ /* 0x000fe20008000000 */
[----:B------:R-:W-:Y:S01]  /*2040*/  UIADD3 UR10, UR29, 0x2, URZ ;  /* 0x000000021d0a7890 */ /* 0x000fe2000fffe03f */
[----:B------:R-:W-:Y:S01]  /*2050*/  UMOV UR11, 0x80000020 ;  /* 0x80000020000b7882 */ /* 0x000fe20000000000 */
[----:B------:R-:W-:Y:S02]  /*2060*/  WARPGROUP.DEPBAR.LE gsb0, 0x0 ;  /* 0x00008000000079c5 */ /* 0x000fe40000010000 */
[----:B------:R-:W-:-:S06]  /*2070*/  WARPGROUP.ARRIVE ;  /* 0x00000000000079c5 */ /* 0x000fcc0000000000 */
[----:B------:R-:W-:Y:S01]  /*2080*/  HGMMA.64x32x16.F32 R56, gdesc[UR20], R56, gsb0 ;  /* 0x00600000143879f0 */ /* 0x000fe20008000838 */
[----:B------:R-:W-:Y:S01]  /*2090*/  UIADD3 UR22, UR29, 0x182, URZ ;  /* 0x000001821d167890 */ /* 0x000fe2000fffe03f */
[----:B------:R-:W-:Y:S01]  /*20a0*/  UMOV UR20, UR8 ;  /* 0x0000000800147c82 */ /* 0x000fe20008000000 */
[----:B------:R-:W-:Y:S01]  /*20b0*/  UMOV UR21, UR9 ;  /* 0x0000000900157c82 */ /* 0x000fe20008000000 */
        /* <DEDUP_REMOVED lines=64> */
[----:B------:R-:W-:Y:S01]  /*24c0*/  BPT.TRAP 0x1 ;  /* 0x000000040000795c */ /* 0x000fe20000300000 */
.L_x_24:
[----:B------:R-:W-:Y:S01]  /*24d0*/  ULEA UR8, UR7, UR41, 0x3 ;  /* 0x0000002907087291 */ /* 0x000fe2000f8e183f */
[----:B------:R-:W-:-:S03]  /*24e0*/  ISETP.GT.U32.AND P1, PT, R16, 0x1, PT ;  /* 0x000000011000780c */ /* 0x000fc60003f24070 */
[----:B------:R-:W-:-:S04]  /*24f0*/  UIADD3 UR8, UR8, 0x50, URZ ;  /* 0x0000005008087890 */ /* 0x000fc8000fffe03f */
[----:B------:R-:W-:-:S09]  /*2500*/  UPRMT UR8, URZ, 0x654, UR8 ;  /* 0x000006543f087896 */ /* 0x000fd20008000008 */
[----:B------:R-:W-:Y:S01]  /*2510*/  SYNCS.ARRIVE.TRANS64.RED.A1T0 RZ, [UR8], RZ ;  /* 0x000000ffffff79a7 */ /* 0x000fe20008100408 */
[----:B------:R-:W-:Y:S05]  /*2520*/  @P1 BRA `(.L_x_25) ;  /* 0x0000000000041947 */ /* 0x000fea0003800000 */
[----:B------:R-:W-:Y:S01]  /*2530*/  BPT.TRAP 0x1 ;  /* 0x000000040000795c */ /* 0x000fe20000300000 */
.L_x_25:
[----:B------:R-:W-:Y:S01]  /*2540*/  UIADD3 UR6, UR6, 0x1, URZ ;  /* 0x0000000106067890 */ /* 0x000fe2000fffe03f */
[C---:B------:R-:W-:Y:S01]  /*2550*/  ISETP.GT.AND P1, PT, R3.reuse, 0x1, PT ;  /* 0x000000010300780c */ /* 0x040fe20003f24270 */
[----:B------:R-:W-:Y:S01]  /*2560*/  UIADD3 UR7, UR7, 0x1, URZ ;  /* 0x0000000107077890 */ /* 0x000fe2000fffe03f */
[----:B------:R-:W-:Y:S01]  /*2570*/  VIADD R3, R3, 0xffffffff ;  /* 0xffffffff03037836 */ /* 0x000fe20000000000 */
[----:B------:R-:W-:Y:S02]  /*2580*/  UISETP.NE.AND UP0, UPT, UR6, 0xa, UPT ;  /* 0x0000000a0600788c */ /* 0x000fe4000bf05270 */
[----:B------:R-:W-:Y:S02]  /*2590*/  UISETP.NE.AND UP1, UPT, UR7, 0xa, UPT ;  /* 0x0000000a0700788c */ /* 0x000fe4000bf25270 */
[----:B------:R-:W-:Y:S02]  /*25a0*/  USEL UR8, URZ, 0x1, UP0 ;  /* 0x000000013f087887 */ /* 0x000fe40008000000 */
[----:B------:R-:W-:-:S02]  /*25b0*/  USEL UR6, UR6, URZ, UP0 ;  /* 0x0000003f06067287 */ /* 0x000fc40008000000 */
[----:B------:R-:W-:Y:S02]  /*25c0*/  USEL UR7, UR7, URZ, UP1 ;  /* 0x0000003f07077287 */ /* 0x000fe40008800000 */
[----:B------:R-:W-:Y:S01]  /*25d0*/  LOP3.LUT R6, R6, UR8, RZ, 0x3c, !PT ;  /* 0x0000000806067c12 */ /* 0x000fe2000f8e3cff */
[----:B------:R-:W-:Y:S09]  /*25e0*/  @P1 BRA `(.L_x_26) ;  /* 0xfffffff400981947 */ /* 0x000ff2000383ffff */
.L_x_19:
[----:B------:R-:W2:Y:S02]  /*25f0*/  LDC R3, c[0x0][0x28c] ;  /* 0x0000a300ff037b82 */ /* 0x000ea40000000800 */
[----:B--2---:R-:W-:-:S13]  /*2600*/  ISETP.GE.AND P1, PT, R3, 0x1, PT ;  /* 0x000000010300780c */ /* 0x004fda0003f26270 */
[----:B------:R-:W-:Y:S05]  /*2610*/  @!P1 BRA `(.L_x_27) ;  /* 0x0000000000349947 */ /* 0x000fea0003800000 */
[----:B------:R-:W-:Y:S05]  /*2620*/  @!P0 BRA `(.L_x_28) ;  /* 0x0000000000048947 */ /* 0x000fea0003800000 */
[----:B------:R-:W-:Y:S01]  /*2630*/  BPT.TRAP 0x1 ;  /* 0x000000040000795c */ /* 0x000fe20000300000 */
.L_x_28:
[----:B------:R-:W-:Y:S01]  /*2640*/  VIADD R0, R0, UR39 ;  /* 0x0000002700007c36 */ /* 0x000fe20008000000 */
[----:B------:R-:W-:-:S03]  /*2650*/  ISETP.GT.U32.AND P0, PT, R16, 0x1, PT ;  /* 0x000000011000780c */ /* 0x000fc60003f04070 */
[----:B01----:R-:W-:-:S05]  /*2660*/  IMAD.WIDE.U32 R4, R0, -0x33333333, RZ ;  /* 0xcccccccd00047825 */ /* 0x003fca00078e00ff */
[----:B------:R-:W-:-:S05]  /*2670*/  SHF.R.U32.HI R5, RZ, 0x3, R5 ;  /* 0x00000003ff057819 */ /* 0x000fca0000011605 */
[----:B------:R-:W-:-:S05]  /*2680*/  IMAD R0, R5, -0xa, R0 ;  /* 0xfffffff605007824 */ /* 0x000fca00078e0200 */
[----:B------:R-:W-:-:S05]  /*2690*/  LEA R0, R0, UR41, 0x3 ;  /* 0x0000002900007c11 */ /* 0x000fca000f8e18ff */
[----:B------:R-:W-:-:S05]  /*26a0*/  VIADD R0, R0, 0x50 ;  /* 0x0000005000007836 */ /* 0x000fca0000000000 */
[----:B------:R-:W-:-:S04]  /*26b0*/  PRMT R0, RZ, 0x654, R0 ;  /* 0x00000654ff007816 */ /* 0x000fc80000000000 */
[----:B------:R2:W-:Y:S01]  /*26c0*/  SYNCS.ARRIVE.TRANS64.RED.A1T0 RZ, [R0+URZ], RZ ;  /* 0x000000ff00ff79a7 */ /* 0x0005e2000810043f */
[----:B------:R-:W-:Y:S05]  /*26d0*/  @P0 BRA `(.L_x_27) ;  /* 0x0000000000040947 */ /* 0x000fea0003800000 */
[----:B------:R-:W-:Y:S01]  /*26e0*/  BPT.TRAP 0x1 ;  /* 0x000000040000795c */ /* 0x000fe20000300000 */
.L_x_27:
[----:B--2---:R-:W2:Y:S01]  /*26f0*/  S2R R0, SR_TID.X ;  /* 0x0000000000007919 */ /* 0x004ea20000002100 */
[----:B01----:R-:W0:Y:S01]  /*2700*/  LDC R5, c[0x0][0x288] ;  /* 0x0000a200ff057b82 */ /* 0x003e220000000800 */
[----:B------:R-:W-:Y:S01]  /*2710*/  IMAD R23, R23, 0xa0, RZ ;  /* 0x000000a017177824 */ /* 0x000fe200078e02ff */
[----:B------:R-:W-:Y:S01]  /*2720*/  UIADD3 UR39, UR40, UR39, URZ ;  /* 0x0000002728277290 */ /* 0x000fe2000fffe03f */
[----:B------:R-:W1:Y:S01]  /*2730*/  S2R R6, SR_TID.X ;  /* 0x0000000000067919 */ /* 0x000e620000002100 */
[----:B------:R-:W-:Y:S01]  /*2740*/  ULDC UR7, c[0x0][0x284] ;  /* 0x0000a10000077ab9 */ /* 0x000fe20000000800 */
[----:B------:R-:W-:Y:S01]  /*2750*/  UISETP.GE.U32.AND UP1, UPT, UR40, 0xa, UPT ;  /* 0x0000000a2800788c */ /* 0x000fe2000bf26070 */
[----:B------:R-:W-:Y:S01]  /*2760*/  SHF.R.S32.HI R11, RZ, 0x1f, R17 ;  /* 0x0000001fff0b7819 */ /* 0x000fe20000011411 */
[----:B------:R-:W-:Y:S01]  /*2770*/  UISETP.GT.U32.AND UP0, UPT, UR39, 0x9, UPT ;  /* 0x000000092700788c */ /* 0x000fe2000bf04070 */
[----:B------:R-:W-:Y:S01]  /*2780*/  IMAD.MOV.U32 R197, RZ, RZ, RZ ;  /* 0x000000ffffc57224 */ /* 0x000fe200078e00ff */
[----:B------:R-:W-:-:S02]  /*2790*/  UIMAD.WIDE.U32 UR4, UR39, -0x33333333, URZ ;  /* 0xcccccccd270478a5 */ /* 0x000fc4000f8e003f */
[----:B------:R-:W-:Y:S01]  /*27a0*/  UISETP.LT.U32.AND UP0, UPT, UR40, 0xa, UP0 ;  /* 0x0000000a2800788c */ /* 0x000fe20008701070 */
[----:B------:R-:W-:Y:S01]  /*27b0*/  ULDC.64 UR8, c[0x0][0x5d0] ;  /* 0x0001740000087ab9 */ /* 0x000fe20000000a00 */
[----:B------:R-:W-:Y:S02]  /*27c0*/  USHF.R.U32.HI UR4, URZ, 0x3, UR5 ;  /* 0x000000033f047899 */ /* 0x000fe40008011605 */
[----:B------:R-:W-:Y:S02]  /*27d0*/  USEL UR6, URZ, 0x1, !UP0 ;  /* 0x000000013f067887 */ /* 0x000fe4000c000000 */
[----:B------:R-:W-:Y:S02]  /*27e0*/  UIMAD UR39, UR4, -0xa, UR39 ;  /* 0xfffffff6042778a4 */ /* 0x000fe4000f8e0227 */
[----:B------:R-:W-:Y:S01]  /*27f0*/  ULOP3.LUT UR38, UR38, UR6, URZ, 0x3c, !UPT ;  /* 0x0000000626267292 */ /* 0x000fe2000f8e3c3f */
[----:B0-----:R-:W-:-:S03]  /*2800*/  ISETP.GE.AND P0, PT, R23, R5, PT ;  /* 0x000000051700720c */ /* 0x001fc60003f06270 */
[----:B------:R-:W-:Y:S01]  /*2810*/  @UP1 ULOP3.LUT UR38, UR38, 0x1, UR4, 0x78, !UPT ;  /* 0x0000000126261892 */ /* 0x000fe2000f8e7804 */
[----:B--2---:R-:W-:-:S04]  /*2820*/  SHF.R.U32.HI R0, RZ, 0x7, R0 ;  /* 0x00000007ff007819 */ /* 0x004fc80000011600 */
[----:B------:R-:W-:Y:S01]  /*2830*/  LOP3.LUT R0, R0, 0x1, RZ, 0xc0, !PT ;  /* 0x0000000100007812 */ /* 0x000fe200078ec0ff */
[C---:B-1----:R-:W-:Y:S01]  /*2840*/  IMAD.SHL.U32 R186, R6.reuse, 0x2, RZ ;  /* 0x0000000206ba7824 */ /* 0x042fe200078e00ff */
[----:B------:R-:W-:Y:S02]  /*2850*/  SHF.R.U32.HI R3, RZ, 0x2, R6 ;  /* 0x00000002ff037819 */ /* 0x000fe40000011606 */
[----:B------:R-:W-:Y:S01]  /*2860*/  LOP3.LUT R4, R6, 0x60, RZ, 0xc0, !PT ;  /* 0x0000006006047812 */ /* 0x000fe200078ec0ff */
[----:B------:R-:W-:Y:S01]  /*2870*/  IMAD.SHL.U32 R196, R0, 0x40, RZ ;  /* 0x0000004000c47824 */ /* 0x000fe200078e00ff */
[----:B------:R-:W-:Y:S02]  /*2880*/  LOP3.LUT R3, R3, 0x7, RZ, 0xc0, !PT ;  /* 0x0000000703037812 */ /* 0x000fe400078ec0ff */
[----:B------:R-:W-:Y:S02]  /*2890*/  SHF.R.U32.HI R4, RZ, 0x1, R4 ;  /* 0x00000001ff047819 */ /* 0x000fe40000011604 */
[----:B------:R-:W-:-:S02]  /*28a0*/  LOP3.LUT R196, R196, 0x40, R3, 0xe2, !PT ;  /* 0x00000040c4c47812 */ /* 0x000fc400078ee203 */
[-C--:B------:R-:W-:Y:S02]  /*28b0*/  IADD3 R3, RZ, -R4.reuse, -R3 ;  /* 0x80000004ff037210 */ /* 0x080fe40007ffe803 */
[----:B------:R-:W-:Y:S02]  /*28c0*/  LOP3.LUT R186, R23, 0x6, R186, 0xf8, !PT ;  /* 0x0000000617ba7812 */ /* 0x000fe400078ef8ba */
[----:B------:R-:W-:Y:S01]  /*28d0*/  LOP3.LUT R196, R196, R4, RZ, 0xfc, !PT ;  /* 0x00000004c4c47212 */ /* 0x000fe200078efcff */
[----:B------:R-:W-:Y:S01]  /*28e0*/  IMAD R3, R0, -0x40, R3 ;  /* 0xffffffc000037824 */ /* 0x000fe200078e0203 */
[----:B------:R-:W-:Y:S01]  /*28f0*/  LOP3.LUT R0, R6, 0x3, RZ, 0xc0, !PT ;  /* 0x0000000306007812 */ /* 0x000fe200078ec0ff */
[C---:B------:R-:W-:Y:S01]  /*2900*/  IMAD R6, R22.reuse, 0xc0, RZ ;  /* 0x000000c016067824 */ /* 0x040fe200078e02ff */
[----:B------:R-:W-:Y:S01]  /*2910*/  SHF.R.S32.HI R187, RZ, 0x1f, R186 ;  /* 0x0000001fffbb7819 */ /* 0x000fe200000114ba */
[----:B------:R-:W-:-:S03]  /*2920*/  IMAD.WIDE R196, R22, 0xc0, R196 ;  /* 0x000000c016c47825 */ /* 0x000fc600078e02c4 */
[----:B------:R-:W-:Y:S01]  /*2930*/  ISETP.GE.OR P0, PT, R6, UR7, P0 ;  /* 0x0000000706007c0c */ /* 0x000fe20008706670 */
[----:B------:R-:W-:Y:S02]  /*2940*/  IMAD R8, R0, -0x2, R5 ;  /* 0xfffffffe00087824 */ /* 0x000fe400078e0205 */
[----:B------:R-:W-:Y:S02]  /*2950*/  IMAD R0, R11, UR8, RZ ;  /* 0x000000080b007c24 */ /* 0x000fe4000f8e02ff */
[----:B------:R-:W-:-:S04]  /*2960*/  IMAD.WIDE.U32 R4, R17, UR8, R186 ;  /* 0x0000000811047c25 */ /* 0x000fc8000f8e00ba */
[----:B------:R-:W-:Y:S01]  /*2970*/  IMAD R7, R17, UR9, R0 ;  /* 0x0000000911077c24 */ /* 0x000fe2000f8e0200 */
[----:B------:R-:W-:Y:S01]  /*2980*/  IADD3 R0, -R6, UR7, R3 ;  /* 0x0000000706007c10 */ /* 0x000fe2000fffe103 */
[----:B------:R-:W-:Y:S02]  /*2990*/  IMAD.IADD R3, R8, 0x1, -R23 ;  /* 0x0000000108037824 */ /* 0x000fe400078e0a17 */
[----:B------:R-:W-:Y:S02]  /*29a0*/  IMAD.IADD R5, R5, 0x1, R7 ;  /* 0x0000000105057824 */ /* 0x000fe400078e0207 */
[----:B------:R-:W-:Y:S01]  /*29b0*/  IMAD.MOV.U32 R22, RZ, RZ, -0x1 ;  /* 0xffffffffff167424 */ /* 0x000fe200078e00ff */
[----:B------:R-:W-:Y:S06]  /*29c0*/  @P0 BRA `(.L_x_29) ;  /* 0x0000009800d80947 */ /* 0x000fec0003800000 */
[----:B------:R-:W0:Y:S01]  /*29d0*/  LDC.64 R12, c[0x0][0x5c8] ;  /* 0x00017200ff0c7b82 */ /* 0x000e220000000a00 */
[----:B-----5:R-:W-:Y:S01]  /*29e0*/  FSETP.NEU.AND P2, PT, R184, RZ, PT ;  /* 0x000000ffb800720b */ /* 0x020fe20003f4d000 */
[----:B------:R-:W-:Y:S01]  /*29f0*/  BSSY B0, `(.L_x_29) ;  /* 0x00009b3000007945 */ /* 0x000fe20003800000 */
[----:B------:R-:W-:-:S04]  /*2a00*/  ISETP.GT.AND P0, PT, R3, RZ, PT ;  /* 0x000000ff0300720c */ /* 0x000fc80003f04270 */
[----:B------:R-:W-:Y:S01]  /*2a10*/  ISETP.GT.AND P1, PT, R0, RZ, P0 ;  /* 0x000000ff0000720c */ /* 0x000fe20000724270 */
[-C--:B0-----:R-:W-:Y:S02]  /*2a20*/  IMAD R6, R197, R12.reuse, RZ ;  /* 0x0000000cc5067224 */ /* 0x081fe400078e02ff */
[----:B------:R-:W-:-:S04]  /*2a30*/  IMAD.WIDE.U32 R8, R196, R12, R4 ;  /* 0x0000000cc4087225 */ /* 0x000fc800078e0004 */
[----:B------:R-:W-:-:S04]  /*2a40*/  IMAD R5, R196, R13, R6 ;  /* 0x0000000dc4057224 */ /* 0x000fc800078e0206 */
[----:B------:R-:W-:Y:S01]  /*2a50*/  IMAD.IADD R199, R9, 0x1, R5 ;  /* 0x0000000109c77824 */ /* 0x000fe200078e0205 */
[----:B------:R-:W-:Y:S06]  /*2a60*/  @!P2 BRA `(.L_x_30) ;  /* 0x0000006c0068a947 */ /* 0x000fec0003800000 */
[----:B------:R-:W0:Y:S01]  /*2a70*/  LDC.64 R188, c[0x0][0x5b8] ;  /* 0x00016e00ffbc7b82 */ /* 0x000e220000000a00 */
[----:B------:R-:W-:-:S07]  /*2a80*/  ULDC.64 UR4, c[0x0][0x5c0] ;  /* 0x0001700000047ab9 */ /* 0x000fce0000000a00 */
[----:B------:R-:W1:Y:S08]  /*2a90*/  LDC.64 R20, c[0x0][0x5b0] ;  /* 0x00016c00ff147b82 */ /* 0x000e700000000a00 */
[----:B------:R-:W2:Y:S01]  /*2aa0*/  LDC.64 R14, c[0x0][0x5a8] ;  /* 0x00016a00ff0e7b82 */ /* 0x000ea20000000a00 */
[-C--:B0-----:R-:W-:Y:S02]  /*2ab0*/  IMAD R4, R11, R188.reuse, RZ ;  /* 0x000000bc0b047224 */ /* 0x081fe400078e02ff */
[----:B------:R-:W-:-:S04]  /*2ac0*/  IMAD.WIDE.U32 R192, R17, R188, R186 ;  /* 0x000000bc11c07225 */ /* 0x000fc800078e00ba */
[----:B------:R-:W-:Y:S02]  /*2ad0*/  IMAD R189, R17, R189, R4 ;  /* 0x000000bd11bd7224 */ /* 0x000fe400078e0204 */
[-C--:B-1----:R-:W-:Y:S02]  /*2ae0*/  IMAD R4, R197, R20.reuse, RZ ;  /* 0x00000014c5047224 */ /* 0x082fe400078e02ff */
[----:B------:R-:W-:Y:S02]  /*2af0*/  IMAD.IADD R191, R193, 0x1, R189 ;  /* 0x00000001c1bf7824 */ /* 0x000fe400078e02bd */
[----:B------:R-:W-:Y:S02]  /*2b00*/  IMAD.MOV.U32 R190, RZ, RZ, R192 ;  /* 0x000000ffffbe7224 */ /* 0x000fe400078e00c0 */
[C---:B------:R-:W-:Y:S02]  /*2b10*/  IMAD R23, R196.reuse, R21, R4 ;  /* 0x00000015c4177224 */ /* 0x040fe400078e0204 */
[----:B------:R-:W-:-:S04]  /*2b20*/  IMAD.WIDE.U32 R4, R196, R20, R190 ;  /* 0x00000014c4047225 */ /* 0x000fc800078e00be */
[----:B------:R-:W-:Y:S01]  /*2b30*/  IMAD.IADD R5, R5, 0x1, R23 ;  /* 0x0000000105057824 */ /* 0x000fe200078e0217 */
[----:B--2---:R-:W-:-:S04]  /*2b40*/  LEA R10, P2, R4, R14, 0x1 ;  /* 0x0000000e040a7211 */ /* 0x004fc800078408ff */
[----:B------:R-:W-:-:S05]  /*2b50*/  LEA.HI.X R11, R4, R15, R5, 0x1, P2 ;  /* 0x0000000f040b7211 */ /* 0x000fca00010f0c05 */
[----:B------:R-:W2:Y:S01]  /*2b60*/  @P1 LDG.E.LTC128B.U16 R9, desc[UR36][R10.64] ;  /* 0x000000240a091981 */ /* 0x000ea2000c1e1520 */
[----:B------:R-:W-:Y:S01]  /*2b70*/  LEA R6, P2, R8, UR4, 0x1 ;  /* 0x0000000408067c11 */ /* 0x000fe2000f8408ff */
[----:B------:R-:W-:Y:S01]  /*2b80*/  IMAD.WIDE.U32 R4, R196, R20, R186 ;  /* 0x00000014c4047225 */ /* 0x000fe200078e00ba */
[----:B------:R-:W-:Y:S01]  /*2b90*/  ISETP.GT.AND P5, PT, R3, 0x1, PT ;  /* 0x000000010300780c */ /* 0x000fe20003fa4270 */
[----:B------:R-:W-:Y:S01]  /*2ba0*/  BSSY B1, `(.L_x_31) ;  /* 0x0000014000017945 */ /* 0x000fe20003800000 */
[----:B------:R-:W-:Y:S01]  /*2bb0*/  LOP3.LUT R2, R2, 0xfffffffd, RZ, 0xc0, !PT ;  /* 0xfffffffd02027812 */ /* 0x000fe200078ec0ff */
[----:B------:R-:W-:Y:S02]  /*2bc0*/  IMAD.IADD R5, R23, 0x1, R5 ;  /* 0x0000000117057824 */ /* 0x000fe400078e0205 */
[----:B------:R-:W-:-:S04]  /*2bd0*/  IMAD.WIDE.U32 R194, R17, R188, R4 ;  /* 0x000000bc11c27225 */ /* 0x000fc800078e0004 */
[----:B------:R-:W-:Y:S01]  /*2be0*/  IMAD.IADD R5, R189, 0x1, R195 ;  /* 0x00000001bd057824 */ /* 0x000fe200078e02c3 */
[----:B------:R-:W-:-:S03]  /*2bf0*/  LEA R4, P3, R194, R14, 0x1 ;  /* 0x0000000ec2047211 */ /* 0x000fc600078608ff */
[----:B------:R-:W-:Y:S02]  /*2c00*/  @P5 LOP3.LUT R2, R2, 0x2, RZ, 0xfc, !PT ;  /* 0x0000000202025812 */ /* 0x000fe400078efcff */
[----:B------:R-:W-:Y:S01]  /*2c10*/  LEA.HI.X R5, R194, R15, R5, 0x1, P3 ;  /* 0x0000000fc2057211 */ /* 0x000fe200018f0c05 */
[C---:B------:R-:W-:Y:S01]  /*2c20*/  IMAD.SHL.U32 R194, R20.reuse, 0x8, RZ ;  /* 0x0000000814c27824 */ /* 0x040fe200078e00ff */
[----:B------:R-:W-:Y:S01]  /*2c30*/  SHF.L.U64.HI R195, R20, 0x3, R21 ;  /* 0x0000000314c37819 */ /* 0x000fe20000010215 */
[----:B--2---:R-:W-:Y:S01]  /*2c40*/  HADD2.F32 R7, -RZ, R9.H0_H0 ;  /* 0x20000009ff077230 */ /* 0x004fe20000004100 */
[----:B------:R-:W-:-:S04]  /*2c50*/  PRMT R10, R9, 0x7610, R10 ;  /* 0x00007610090a7816 */ /* 0x000fc8000000000a */
[----:B------:R-:W-:-:S04]  /*2c60*/  FMUL R7, R7, R184 ;  /* 0x000000b807077220 */ /* 0x000fc80000400000 */
[----:B------:R-:W-:Y:S01]  /*2c70*/  FFMA R168, R168, R185, R7 ;  /* 0x000000b9a8a87223 */ /* 0x000fe20000000007 */
[----:B------:R-:W-:Y:S02]  /*2c80*/  LEA.HI.X R7, R8, UR5, R199, 0x1, P2 ;  /* 0x0000000508077c11 */ /* 0x000fe400090f0cc7 */
[----:B------:R-:W-:Y:S02]  /*2c90*/  ISETP.GT.AND P2, PT, R0, RZ, P5 ;  /* 0x000000ff0000720c */ /* 0x000fe40002f44270 */
[----:B------:R-:W-:-:S05]  /*2ca0*/  F2FP.F16.F32.PACK_AB R168, RZ, R168 ;  /* 0x000000a8ffa8723e */ /* 0x000fca00000000ff */
[----:B------:R0:W-:Y:S06]  /*2cb0*/  @P1 STG.E.U16 desc[UR36][R6.64], R168 ;  /* 0x000000a806001986 */ /* 0x0001ec000c101524 */
[----:B------:R-:W-:Y:S05]  /*2cc0*/  @!P2 BRA `(.L_x_32) ;  /* 0x000000000004a947 */ /* 0x000fea0003800000 */
[----:B------:R1:W5:Y:S02]  /*2cd0*/  LDG.E.LTC128B.U16 R10, desc[UR36][R4.64+0x2] ;  /* 0x00000224040a7981 */ /* 0x000364000c1e1520 */
.L_x_32:
[----:B------:R-:W-:Y:S05]  /*2ce0*/  BSYNC B1 ;  /* 0x0000000000017941 */ /* 0x000fea0003800000 */
.L_x_31:
[----:B-----5:R-:W-:Y:S01]  /*2cf0*/  HADD2.F32 R11, -RZ, R10.H0_H0 ;  /* 0x2000000aff0b7230 */ /* 0x020fe20000004100 */
[----:B------:R-:W-:Y:S01]  /*2d00*/  ISETP.GT.AND P1, PT, R0, 0x8, P0 ;  /* 0x000000080000780c */ /* 0x000fe20000724270 */
[----:B------:R-:W-:Y:S01]  /*2d10*/  IMAD.WIDE.U32 R8, R196, R20, R194 ;  /* 0x00000014c4087225 */ /* 0x000fe200078e00c2 */
[----:B------:R-:W-:-:S03]  /*2d20*/  PRMT R202, R10, 0x7610, R202 ;  /* 0x000076100aca7816 */ /* 0x000fc600000000ca */
[----:B0-----:R-:W-:Y:S01]  /*2d30*/  FMUL R168, R11, R184 ;  /* 0x000000b80ba87220 */ /* 0x001fe20000400000 */
[----:B------:R-:W-:Y:S01]  /*2d40*/  IMAD.IADD R23, R23, 0x1, R9 ;  /* 0x0000000117177824 */ /* 0x000fe200078e0209 */
[----:B------:R-:W-:Y:S02]  /*2d50*/  IADD3 R9, P3, R192, R8, RZ ;  /* 0x00000008c0097210 */ /* 0x000fe40007f7e0ff */
[----:B------:R-:W-:-:S03]  /*2d60*/  FFMA R169, R169, R185, R168 ;  /* 0x000000b9a9a97223 */ /* 0x000fc600000000a8 */
[----:B------:R-:W-:Y:S01]  /*2d70*/  IMAD.X R200, R23, 0x1, R191, P3 ;  /* 0x0000000117c87824 */ /* 0x000fe200018e06bf */
[C---:B------:R-:W-:Y:S02]  /*2d80*/  LEA R168, P3, R9.reuse, R14, 0x1 ;  /* 0x0000000e09a87211 */ /* 0x040fe400078608ff */
[----:B------:R-:W-:Y:S02]  /*2d90*/  F2FP.F16.F32.PACK_AB R11, RZ, R169 ;  /* 0x000000a9ff0b723e */ /* 0x000fe400000000ff */
[----:B------:R-:W-:-:S03]  /*2da0*/  LEA.HI.X R169, R9, R15, R200, 0x1, P3 ;  /* 0x0000000f09a97211 */ /* 0x000fc600018f0cc8 */
[----:B------:R0:W-:Y:S04]  /*2db0*/  @P2 STG.E.U16 desc[UR36][R6.64+0x2], R11 ;  /* 0x0000020b06002986 */ /* 0x0001e8000c101524 */
[----:B------:R-:W2:Y:S01]  /*2dc0*/  @P1 LDG.E.LTC128B.U16 R202, desc[UR36][R168.64] ;  /* 0x00000024a8ca1981 */ /* 0x000ea2000c1e1520 */
[----:B------:R-:W-:Y:S01]  /*2dd0*/  IADD3 R200, P2, R186, R8, RZ ;  /* 0x00000008bac87210 */ /* 0x000fe20007f5e0ff */
[----:B------:R-:W-:Y:S01]  /*2de0*/  BSSY B1, `(.L_x_33) ;  /* 0x0000012000017945 */ /* 0x000fe20003800000 */
[----:B------:R-:W-:-:S03]  /*2df0*/  SHF.L.U64.HI R199, R12, 0x4, R13 ;  /* 0x000000040cc77819 */ /* 0x000fc6000001020d */
[----:B------:R-:W-:Y:S01]  /*2e00*/  IMAD.X R201, R187, 0x1, R23, P2 ;  /* 0x00000001bbc97824 */ /* 0x000fe200010e0617 */
[----:B------:R-:W-:Y:S01]  /*2e10*/  ISETP.GT.AND P2, PT, R0, 0x8, P5 ;  /* 0x000000080000780c */ /* 0x000fe20002f44270 */
[----:B------:R-:W-:Y:S02]  /*2e20*/  IMAD.SHL.U32 R23, R12, 0x10, RZ ;  /* 0x000000100c177824 */ /* 0x000fe400078e00ff */
[----:B------:R-:W-:-:S03]  /*2e30*/  IMAD.WIDE.U32 R200, R17, R188, R200 ;  /* 0x000000bc11c87225 */ /* 0x000fc600078e00c8 */
[----:B------:R-:W-:Y:S02]  /*2e40*/  IADD3 R10, P3, R23, R6, RZ ;  /* 0x00000006170a7210 */ /* 0x000fe40007f7e0ff */
[----:B------:R-:W-:-:S03]  /*2e50*/  LEA R8, P4, R200, R14, 0x1 ;  /* 0x0000000ec8087211 */ /* 0x000fc600078808ff */
[----:B0-----:R-:W-:Y:S02]  /*2e60*/  IMAD.X R11, R199, 0x1, R7, P3 ;  /* 0x00000001c70b7824 */ /* 0x001fe400018e0607 */
[----:B--2---:R-:W-:-:S05]  /*2e70*/  HADD2.F32 R9, -RZ, R202.H0_H0 ;  /* 0x200000caff097230 */ /* 0x004fca0000004100 */
[----:B------:R-:W-:-:S04]  /*2e80*/  FMUL R9, R9, R184 ;  /* 0x000000b809097220 */ /* 0x000fc80000400000 */
[----:B------:R-:W-:Y:S01]  /*2e90*/  FFMA R9, R170, R185, R9 ;  /* 0x000000b9aa097223 */ /* 0x000fe20000000009 */
[----:B------:R-:W-:-:S04]  /*2ea0*/  IMAD.IADD R170, R189, 0x1, R201 ;  /* 0x00000001bdaa7824 */ /* 0x000fc800078e02c9 */
[----:B------:R-:W-:Y:S02]  /*2eb0*/  F2FP.F16.F32.PACK_AB R168, RZ, R9 ;  /* 0x00000009ffa8723e */ /* 0x000fe400000000ff */
[----:B------:R-:W-:-:S03]  /*2ec0*/  LEA.HI.X R9, R200, R15, R170, 0x1, P4 ;  /* 0x0000000fc8097211 */ /* 0x000fc600020f0caa */
[----:B------:R0:W-:Y:S01]  /*2ed0*/  @P1 STG.E.U16 desc[UR36][R10.64], R168 ;  /* 0x000000a80a001986 */ /* 0x0001e2000c101524 */
[----:B------:R-:W-:Y:S05]  /*2ee0*/  @!P2 BRA `(.L_x_34) ;  /* 0x000000000004a947 */ /* 0x000fea0003800000 */
[----:B------:R2:W5:Y:S02]  /*2ef0*/  LDG.E.LTC128B.U16 R202, desc[UR36][R8.64+0x2] ;  /* 0x0000022408ca7981 */ /* 0x000564000c1e1520 */
.L_x_34:
[----:B------:R-:W-:Y:S05]  /*2f00*/  BSYNC B1 ;  /* 0x0000000000017941 */ /* 0x000fea0003800000 */
.L_x_33:
[----:B-----5:R-:W-:Y:S01]  /*2f10*/  HADD2.F32 R169, -RZ, R202.H0_H0 ;  /* 0x200000caffa97230 */ /* 0x020fe20000004100 */
[----:B------:R-:W-:Y:S01]  /*2f20*/  ISETP.GT.AND P3, PT, R3, 0x8, PT ;  /* 0x000000080300780c */ /* 0x000fe20003f64270 */
[----:B------:R-:W-:Y:S01]  /*2f30*/  BSSY B1, `(.L_x_35) ;  /* 0x000000a000017945 */ /* 0x000fe20003800000 */
[----:B------:R-:W-:Y:S02]  /*2f40*/  LOP3.LUT R2, R2, 0xfffffffb, RZ, 0xc0, !PT ;  /* 0xfffffffb02027812 */ /* 0x000fe400078ec0ff */
[----:B0-----:R-:W-:Y:S01]  /*2f50*/  FMUL R168, R169, R184 ;  /* 0x000000b8a9a87220 */ /* 0x001fe20000400000 */
[----:B------:R-:W-:-:S03]  /*2f60*/  ISETP.GT.AND P1, PT, R0, RZ, P3 ;  /* 0x000000ff0000720c */ /* 0x000fc60001f24270 */
[----:B------:R-:W-:-:S05]  /*2f70*/  FFMA R168, R171, R185, R168 ;  /* 0x000000b9aba87223 */ /* 0x000fca00000000a8 */
[----:B------:R-:W-:Y:S02]  /*2f80*/  F2FP.F16.F32.PACK_AB R168, RZ, R168 ;  /* 0x000000a8ffa8723e */ /* 0x000fe400000000ff */
[----:B------:R-:W-:-:S03]  /*2f90*/  @P3 LOP3.LUT R2, R2, 0x4, RZ, 0xfc, !PT ;  /* 0x0000000402023812 */ /* 0x000fc600078efcff */
[----:B------:R0:W-:Y:S01]  /*2fa0*/  @P2 STG.E.U16 desc[UR36][R10.64+0x2], R168 ;  /* 0x000002a80a002986 */ /* 0x0001e2000c101524 */
[----:B------:R-:W-:Y:S05]  /*2fb0*/  @!P1 BRA `(.L_x_36) ;  /* 0x0000000000049947 */ /* 0x000fea0003800000 */
[----:B------:R3:W5:Y:S02]  /*2fc0*/  LDG.E.LTC128B.U16 R202, desc[UR36][R4.64+0x10] ;  /* 0x0000102404ca7981 */ /* 0x000764000c1e1520 */
.L_x_36:
[----:B------:R-:W-:Y:S05]  /*2fd0*/  BSYNC B1 ;  /* 0x0000000000017941 */ /* 0x000fea0003800000 */
.L_x_35:
[----:B-----5:R-:W-:Y:S01]  /*2fe0*/  HADD2.F32 R169, -RZ, R202.H0_H0 ;  /* 0x200000caffa97230 */ /* 0x020fe20000004100 */
[----:B------:R-:W-:Y:S01]  /*2ff0*/  ISETP.GT.AND P6, PT, R3, 0x9, PT ;  /* 0x000000090300780c */ /* 0x000fe20003fc4270 */
[----:B------:R-:W-:Y:S01]  /*3000*/  BSSY B1, `(.L_x_37) ;  /* 0x000000a000017945 */ /* 0x000fe20003800000 */
[----:B------:R-:W-:Y:S02]  /*3010*/  LOP3.LUT R2, R2, 0xfffffffe, RZ, 0xc0, !PT ;  /* 0xfffffffe02027812 */ /* 0x000fe400078ec0ff */
[----:B------:R-:W-:Y:S01]  /*3020*/  FMUL R169, R169, R184 ;  /* 0x000000b8a9a97220 */ /* 0x000fe20000400000 */
[----:B------:R-:W-:-:S03]  /*3030*/  ISETP.GT.AND P2, PT, R0, RZ, P6 ;  /* 0x000000ff0000720c */ /* 0x000fc60003744270 */
[----:B------:R-:W-:-:S05]  /*3040*/  FFMA R169, R172, R185, R169 ;  /* 0x000000b9aca97223 */ /* 0x000fca00000000a9 */
[----:B------:R-:W-:Y:S02]  /*3050*/  F2FP.F16.F32.PACK_AB R169, RZ, R169 ;  /* 0x000000a9ffa9723e */ /* 0x000fe400000000ff */
[----:B------:R-:W-:-:S03]  /*3060*/  @P6 LOP3.LUT R2, R2, 0x1, RZ, 0xfc, !PT ;  /* 0x0000000102026812 */ /* 0x000fc600078efcff */
[----:B------:R4:W-:Y:S01]  /*3070*/  @P1 STG.E.U16 desc[UR36][R6.64+0x10], R169 ;  /* 0x000010a906001986 */ /* 0x0009e2000c101524 */
[----:B------:R-:W-:Y:S05]  /*3080*/  @!P2 BRA `(.L_x_38) ;  /* 0x000000000004a947 */ /* 0x000fea0003800000 */
[----:B------:R0:W5:Y:S02]  /*3090*/  LDG.E.LTC128B.U16 R202, desc[UR36][R4.64+0x12] ;  /* 0x0000122404ca7981 */ /* 0x000164000c1e1520 */
.L_x_38:
[----:B------:R-:W-:Y:S05]  /*30a0*/  BSYNC B1 ;  /* 0x0000000000017941 */ /* 0x000fea0003800000 */
.L_x_37:
[----:B----45:R-:W-:Y:S01]  /*30b0*/  HADD2.F32 R169, -RZ, R202.H0_H0 ;  /* 0x200000caffa97230 */ /* 0x030fe20000004100 */
[----:B------:R-:W-:Y:S01]  /*30c0*/  ISETP.GT.AND P1, PT, R0, 0x8, P3 ;  /* 0x000000080000780c */ /* 0x000fe20001f24270 */
[----:B------:R-:W-:Y:S03]  /*30d0*/  BSSY B1, `(.L_x_39) ;  /* 0x0000007000017945 */ /* 0x000fe60003800000 */
[----:B0-----:R-:W-:-:S04]  /*30e0*/  FMUL R168, R169, R184 ;  /* 0x000000b8a9a87220 */ /* 0x001fc80000400000 */
[----:B------:R-:W-:-:S05]  /*30f0*/  FFMA R168, R173, R185, R168 ;  /* 0x000000b9ada87223 */ /* 0x000fca00000000a8 */
[----:B------:R-:W-:-:S05]  /*3100*/  F2FP.F16.F32.PACK_AB R168, RZ, R168 ;  /* 0x000000a8ffa8723e */ /* 0x000fca00000000ff */
[----:B------:R0:W-:Y:S01]  /*3110*/  @P2 STG.E.U16 desc[UR36][R6.64+0x12], R168 ;  /* 0x000012a806002986 */ /* 0x0001e2000c101524 */
[----:B------:R-:W-:Y:S05]  /*3120*/  @!P1 BRA `(.L_x_40) ;  /* 0x0000000000049947 */ /* 0x000fea0003800000 */
[----:B------:R4:W5:Y:S02]  /*3130*/  LDG.E.LTC128B.U16 R202, desc[UR36][R8.64+0x10] ;  /* 0x0000102408ca7981 */ /* 0x000964000c1e1520 */
.L_x_40:
[----:B------:R-:W-:Y:S05]  /*3140*/  BSYNC B1 ;  /* 0x0000000000017941 */ /* 0x000fea0003800000 */
.L_x_39:
[----:B-----5:R-:W-:Y:S01]  /*3150*/  HADD2.F32 R169, -RZ, R202.H0_H0 ;  /* 0x200000caffa97230 */ /* 0x020fe20000004100 */
[----:B------:R-:W-:Y:S01]  /*3160*/  ISETP.GT.AND P2, PT, R0, 0x8, P6 ;  /* 0x000000080000780c */ /* 0x000fe20003744270 */
[----:B------:R-:W-:Y:S03]  /*3170*/  BSSY B1, `(.L_x_41) ;  /* 0x0000008000017945 */ /* 0x000fe60003800000 */
[----:B------:R-:W-:-:S04]  /*3180*/  FMUL R169, R169, R184 ;  /* 0x000000b8a9a97220 */ /* 0x000fc80000400000 */
[----:B------:R-:W-:Y:S01]  /*3190*/  FFMA R169, R174, R185, R169 ;  /* 0x000000b9aea97223 */ /* 0x000fe200000000a9 */
[----:B------:R-:W-:-:S04]  /*31a0*/  PRMT R174, R202, 0x7610, R174 ;  /* 0x00007610caae7816 */ /* 0x000fc800000000ae */
[----:B------:R-:W-:-:S05]  /*31b0*/  F2FP.F16.F32.PACK_AB R169, RZ, R169 ;  /* 0x000000a9ffa9723e */ /* 0x000fca00000000ff */
[----:B------:R0:W-:Y:S01]  /*31c0*/  @P1 STG.E.U16 desc[UR36][R10.64+0x10], R169 ;  /* 0x000010a90a001986 */ /* 0x0001e2000c101524 */
[----:B------:R-:W-:Y:S05]  /*31d0*/  @!P2 BRA `(.L_x_42) ;  /* 0x000000000004a947 */ /* 0x000fea0003800000 */
[----:B------:R0:W5:Y:S02]  /*31e0*/  LDG.E.LTC128B.U16 R174, desc[UR36][R8.64+0x12] ;  /* 0x0000122408ae7981 */ /* 0x000164000c1e1520 */
.L_x_42:
[----:B------:R-:W-:Y:S05]  /*31f0*/  BSYNC B1 ;  /* 0x0000000000017941 */ /* 0x000fea0003800000 */
.L_x_41:
[----:B0----5:R-:W-:Y:S01]  /*3200*/  HADD2.F32 R169, -RZ, R174.H0_H0 ;  /* 0x200000aeffa97230 */ /* 0x021fe20000004100 */
[----:B------:R-:W-:Y:S01]  /*3210*/  IADD3 R201, P1, R196, 0x80, RZ ;  /* 0x00000080c4c97810 */ /* 0x000fe20007f3e0ff */
[----:B------:R-:W-:Y:S01]  /*3220*/  BSSY B1, `(.L_x_43) ;  /* 0x000000a000017945 */ /* 0x000fe20003800000 */
[----:B------:R-:W-:Y:S02]  /*3230*/  ISETP.GT.AND P4, PT, R3, 0x10, PT ;  /* 0x000000100300780c */ /* 0x000fe40003f84270 */
[----:B------:R-:W-:Y:S01]  /*3240*/  FMUL R168, R169, R184 ;  /* 0x000000b8a9a87220 */ /* 0x000fe20000400000 */
[----:B------:R-:W-:Y:S01]  /*3250*/  IMAD.X R197, RZ, RZ, R197, P1 ;  /* 0x000000ffffc57224 */ /* 0x000fe200008e06c5 */
[----:B------:R-:W-:Y:S02]  /*3260*/  ISETP.GT.AND P1, PT, R0, RZ, P4 ;  /* 0x000000ff0000720c */ /* 0x000fe40002724270 */
[----:B------:R-:W-:-:S05]  /*3270*/  FFMA R168, R175, R185, R168 ;  /* 0x000000b9afa87223 */ /* 0x000fca00000000a8 */
[----:B------:R-:W-:-:S05]  /*3280*/  F2FP.F16.F32.PACK_AB R168, RZ, R168 ;  /* 0x000000a8ffa8723e */ /* 0x000fca00000000ff */
[----:B------:R0:W-:Y:S01]  /*3290*/  @P2 STG.E.U16 desc[UR36][R10.64+0x12], R168 ;  /* 0x000012a80a002986 */ /* 0x0001e2000c101524 */
[----:B------:R-:W-:Y:S05]  /*32a0*/  @!P1 BRA `(.L_x_44) ;  /* 0x0000000000049947 */ /* 0x000fea0003800000 */
[----:B------:R0:W5:Y:S02]  /*32b0*/  LDG.E.LTC128B.U16 R174, desc[UR36][R4.64+0x20] ;  /* 0x0000202404ae7981 */ /* 0x000164000c1e1520 */
.L_x_44:
[----:B------:R-:W-:Y:S05]  /*32c0*/  BSYNC B1 ;  /* 0x0000000000017941 */ /* 0x000fea0003800000 */
.L_x_43:
[----:B-----5:R-:W-:Y:S01]  /*32d0*/  HADD2.F32 R169, -RZ, R174.H0_H0 ;  /* 0x200000aeffa97230 */ /* 0x020fe20000004100 */
[----:B------:R-:W-:Y:S01]  /*32e0*/  ISETP.GT.AND P3, PT, R3, 0x11, PT ;  /* 0x000000110300780c */ /* 0x000fe20003f64270 */
[-C--:B------:R-:W-:Y:S01]  /*32f0*/  IMAD R170, R197, R20.reuse, RZ ;  /* 0x00000014c5aa7224 */ /* 0x080fe200078e02ff */
[----:B------:R-:W-:Y:S01]  /*3300*/  BSSY B1, `(.L_x_45) ;  /* 0x0000020000017945 */ /* 0x000fe20003800000 */
[----:B------:R-:W-:-:S04]  /*3310*/  IMAD.WIDE.U32 R194, R201, R20, R194 ;  /* 0x00000014c9c27225 */ /* 0x000fc800078e00c2 */
[----:B------:R-:W-:Y:S01]  /*3320*/  FMUL R171, R169, R184 ;  /* 0x000000b8a9ab7220 */ /* 0x000fe20000400000 */
[----:B------:R-:W-:-:S03]  /*3330*/  IMAD R175, R201, R21, R170 ;  /* 0x00000015c9af7224 */ /* 0x000fc600078e02aa */
[----:B------:R-:W-:Y:S01]  /*3340*/  FFMA R171, R176, R185, R171 ;  /* 0x000000b9b0ab7223 */ /* 0x000fe200000000ab */
[----:B0-----:R-:W-:-:S04]  /*3350*/  IMAD.WIDE.U32 R168, R201, R20, R186 ;  /* 0x00000014c9a87225 */ /* 0x001fc800078e00ba */
[----:B------:R-:W-:Y:S01]  /*3360*/  F2FP.F16.F32.PACK_AB R21, RZ, R171 ;  /* 0x000000abff15723e */ /* 0x000fe200000000ff */
[----:B------:R-:W-:Y:S02]  /*3370*/  IMAD.IADD R169, R175, 0x1, R169 ;  /* 0x00000001afa97824 */ /* 0x000fe400078e02a9 */
[----:B------:R-:W-:Y:S01]  /*3380*/  IMAD.WIDE.U32 R170, R201, R20, R190 ;  /* 0x00000014c9aa7225 */ /* 0x000fe200078e00be */
[----:B------:R-:W-:-:S03]  /*3390*/  PRMT R176, R21, 0x7610, R176 ;  /* 0x0000761015b07816 */ /* 0x000fc600000000b0 */
[----:B------:R-:W-:Y:S02]  /*33a0*/  IMAD.WIDE.U32 R172, R17, R188, R168 ;  /* 0x000000bc11ac7225 */ /* 0x000fe400078e00a8 */
[----:B------:R0:W-:Y:S01]  /*33b0*/  @P1 STG.E.U16 desc[UR36][R6.64+0x20], R176 ;  /* 0x000020b006001986 */ /* 0x0001e2000c101524 */
[----:B------:R-:W-:Y:S01]  /*33c0*/  LEA R168, P1, R170, R14, 0x1 ;  /* 0x0000000eaaa87211 */ /* 0x000fe200078208ff */
[----:B------:R-:W-:Y:S02]  /*33d0*/  IMAD.IADD R21, R171, 0x1, R175 ;  /* 0x00000001ab157824 */ /* 0x000fe400078e02af */
[----:B------:R-:W-:-:S03]  /*33e0*/  IMAD.IADD R175, R175, 0x1, R195 ;  /* 0x00000001afaf7824 */ /* 0x000fc600078e02c3 */
[----:B------:R-:W-:Y:S01]  /*33f0*/  LEA.HI.X R169, R170, R15, R21, 0x1, P1 ;  /* 0x0000000faaa97211 */ /* 0x000fe200008f0c15 */
[----:B------:R-:W-:Y:S01]  /*3400*/  IMAD.IADD R21, R189, 0x1, R173 ;  /* 0x00000001bd157824 */ /* 0x000fe200078e02ad */
[----:B------:R-:W-:-:S04]  /*3410*/  LEA R20, P1, R172, R14, 0x1 ;  /* 0x0000000eac147211 */ /* 0x000fc800078208ff */
[----:B------:R-:W-:Y:S02]  /*3420*/  LEA.HI.X R21, R172, R15, R21, 0x1, P1 ;  /* 0x0000000fac157211 */ /* 0x000fe400008f0c15 */
[----:B------:R-:W-:-:S05]  /*3430*/  IADD3 R192, P1, R192, R194, RZ ;  /* 0x000000c2c0c07210 */ /* 0x000fca0007f3e0ff */
[----:B------:R-:W-:Y:S01]  /*3440*/  IMAD.X R190, R175, 0x1, R191, P1 ;  /* 0x00000001afbe7824 */ /* 0x000fe200008e06bf */
[----:B------:R-:W-:-:S05]  /*3450*/  IADD3 R172, P1, R186, R194, RZ ;  /* 0x000000c2baac7210 */ /* 0x000fca0007f3e0ff */
[----:B------:R-:W-:Y:S01]  /*3460*/  IMAD.X R173, R187, 0x1, R175, P1 ;  /* 0x00000001bbad7824 */ /* 0x000fe200008e06af */
[----:B------:R-:W-:Y:S01]  /*3470*/  LEA R170, P1, R192, R14, 0x1 ;  /* 0x0000000ec0aa7211 */ /* 0x000fe200078208ff */
[----:B------:R-:W-:-:S03]  /*3480*/  IMAD.WIDE.U32 R172, R17, R188, R172 ;  /* 0x000000bc11ac7225 */ /* 0x000fc600078e00ac */
[----:B------:R-:W-:Y:S01]  /*3490*/  LEA.HI.X R171, R192, R15, R190, 0x1, P1 ;  /* 0x0000000fc0ab7211 */ /* 0x000fe200008f0cbe */
[----:B------:R-:W-:Y:S01]  /*34a0*/  IMAD.IADD R189, R189, 0x1, R173 ;  /* 0x00000001bdbd7824 */ /* 0x000fe200078e02ad */
[----:B------:R-:W-:-:S04]  /*34b0*/  LEA R14, P1, R172, R14, 0x1 ;  /* 0x0000000eac0e7211 */ /* 0x000fc800078208ff */
[----:B------:R-:W-:Y:S02]  /*34c0*/  LEA.HI.X R15, R172, R15, R189, 0x1, P1 ;  /* 0x0000000fac0f7211 */ /* 0x000fe400008f0cbd */
[----:B------:R-:W-:-:S13]  /*34d0*/  ISETP.GT.AND P1, PT, R0, RZ, P3 ;  /* 0x000000ff0000720c */ /* 0x000fda0001f24270 */
[----:B0-----:R-:W-:Y:S05]  /*34e0*/  @!P1 BRA `(.L_x_46) ;  /* 0x0000000000049947 */ /* 0x001fea0003800000 */
[----:B------:R0:W5:Y:S02]  /*34f0*/  LDG.E.LTC128B.U16 R174, desc[UR36][R4.64+0x22] ;  /* 0x0000222404ae7981 */ /* 0x000164000c1e1520 */
.L_x_46:
[----:B------:R-:W-:Y:S05]  /*3500*/  BSYNC B1 ;  /* 0x0000000000017941 */ /* 0x000fea0003800000 */
.L_x_45:
[----:B-----5:R-:W-:Y:S01]  /*3510*/  HADD2.F32 R17, -RZ, R174.H0_H0 ;  /* 0x200000aeff117230 */ /* 0x020fe20000004100 */
[----:B------:R-:W-:Y:S04]  /*3520*/  BSSY B1, `(.L_x_47) ;  /* 0x0000008000017945 */ /* 0x000fe80003800000 */
[----:B------:R-:W-:-:S04]  /*3530*/  FMUL R172, R17, R184 ;  /* 0x000000b811ac7220 */ /* 0x000fc80000400000 */
[----:B------:R-:W-:-:S05]  /*3540*/  FFMA R172, R177, R185, R172 ;  /* 0x000000b9b1ac7223 */ /* 0x000fca00000000ac */
[----:B------:R-:W-:-:S05]  /*3550*/  F2FP.F16.F32.PACK_AB R172, RZ, R172 ;  /* 0x000000acffac723e */ /* 0x000fca00000000ff */
[----:B------:R0:W-:Y:S01]  /*3560*/  @P1 STG.E.U16 desc[UR36][R6.64+0x22], R172 ;  /* 0x000022ac06001986 */ /* 0x0001e2000c101524 */
[----:B------:R-:W-:-:S13]  /*3570*/  ISETP.GT.AND P1, PT, R0, 0x8, P4 ;  /* 0x000000080000780c */ /* 0x000fda0002724270 */
[----:B0-----:R-:W-:Y:S05]  /*3580*/  @!P1 BRA `(.L_x_48) ;  /* 0x0000000000049947 */ /* 0x001fea0003800000 */
[----:B------:R0:W5:Y:S02]  /*3590*/  LDG.E.LTC128B.U16 R174, desc[UR36][R8.64+0x20] ;  /* 0x0000202408ae7981 */ /* 0x000164000c1e1520 */
.L_x_48:
[----:B------:R-:W-:Y:S05]  /*35a0*/  BSYNC B1 ;  /* 0x0000000000017941 */ /* 0x000fea0003800000 */
.L_x_47:
        /* <DEDUP_REMOVED lines=9> */
.L_x_50:
[----:B------:R-:W-:Y:S05]  /*3640*/  BSYNC B1 ;  /* 0x0000000000017941 */ /* 0x000fea0003800000 */
.L_x_49:
[----:B-----5:R-:W-:Y:S01]  /*3650*/  HADD2.F32 R17, -RZ, R174.H0_H0 ;  /* 0x200000aeff117230 */ /* 0x020fe20000004100 */
[----:B------:R-:W-:Y:S01]  /*3660*/  ISETP.GT.AND P2, PT, R3, 0x18, PT ;  /* 0x000000180300780c */ /* 0x000fe20003f44270 */
[----:B------:R-:W-:Y:S03]  /*3670*/  BSSY B1, `(.L_x_51) ;  /* 0x0000008000017945 */ /* 0x000fe60003800000 */
[----:B------:R-:W-:-:S04]  /*3680*/  FMUL R172, R17, R184 ;  /* 0x000000b811ac7220 */ /* 0x000fc80000400000 */
[----:B------:R-:W-:-:S05]  /*3690*/  FFMA R172, R179, R185, R172 ;  /* 0x000000b9b3ac7223 */ /* 0x000fca00000000ac */
[----:B------:R-:W-:-:S05]  /*36a0*/  F2FP.F16.F32.PACK_AB R172, RZ, R172 ;  /* 0x000000acffac723e */ /* 0x000fca00000000ff */
[----:B------:R0:W-:Y:S01]  /*36b0*/  @P1 STG.E.U16 desc[UR36][R10.64+0x22], R172 ;  /* 0x000022ac0a001986 */ /* 0x0001e2000c101524 */
[----:B------:R-:W-:-:S13]  /*36c0*/  ISETP.GT.AND P1, PT, R0, RZ, P2 ;  /* 0x000000ff0000720c */ /* 0x000fda0001724270 */
[----:B0-----:R-:W-:Y:S05]  /*36d0*/  @!P1 BRA `(.L_x_52) ;  /* 0x0000000000049947 */ /* 0x001fea0003800000 */
[----:B------:R0:W5:Y:S02]  /*36e0*/  LDG.E.LTC128B.U16 R174, desc[UR36][R4.64+0x30] ;  /* 0x0000302404ae7981 */ /* 0x000164000c1e1520 */
.L_x_52:
[----:B------:R-:W-:Y:S05]  /*36f0*/  BSYNC B1 ;  /* 0x0000000000017941 */ /* 0x000fea0003800000 */
.L_x_51:
[----:B-----5:R-:W-:Y:S01]  /*3700*/  HADD2.F32 R17, -RZ, R174.H0_H0 ;  /* 0x200000aeff117230 */ /* 0x020fe20000004100 */
[----:B------:R-:W-:Y:S04]  /*3710*/  BSSY B1, `(.L_x_53) ;  /* 0x0000009000017945 */ /* 0x000fe80003800000 */
[----:B------:R-:W-:-:S04]  /*3720*/  FMUL R17, R17, R184 ;  /* 0x000000b811117220 */ /* 0x000fc80000400000 */
[----:B------:R-:W-:-:S05]  /*3730*/  FFMA R17, R180, R185, R17 ;  /* 0x000000b9b4117223 */ /* 0x000fca0000000011 */
[----:B------:R-:W-:-:S05]  /*3740*/  F2FP.F16.F32.PACK_AB R17, RZ, R17 ;  /* 0x00000011ff11723e */ /* 0x000fca00000000ff */
[----:B------:R0:W-:Y:S01]  /*3750*/  @P1 STG.E.U16 desc[UR36][R6.64+0x30], R17 ;  /* 0x0000301106001986 */ /* 0x0001e2000c101524 */
[----:B------:R-:W-:-:S04]  /*3760*/  ISETP.GT.AND P1, PT, R3, 0x19, PT ;  /* 0x000000190300780c */ /* 0x000fc80003f24270 */
[----:B------:R-:W-:-:S13]  /*3770*/  ISETP.GT.AND P5, PT, R0, RZ, P1 ;  /* 0x000000ff0000720c */ /* 0x000fda0000fa4270 */
[----:B0-----:R-:W-:Y:S05]  /*3780*/  @!P5 BRA `(.L_x_54) ;  /* 0x000000000004d947 */ /* 0x001fea0003800000 */
[----:B------:R0:W5:Y:S02]  /*3790*/  LDG.E.LTC128B.U16 R174, desc[UR36][R4.64+0x32] ;  /* 0x0000322404ae7981 */ /* 0x000164000c1e1520 */
.L_x_54:
[----:B------:R-:W-:Y:S05]  /*37a0*/  BSYNC B1 ;  /* 0x0000000000017941 */ /* 0x000fea0003800000 */
.L_x_53:
        /* <DEDUP_REMOVED lines=9> */
.L_x_56:
[----:B------:R-:W-:Y:S05]  /*3840*/  BSYNC B1 ;  /* 0x0000000000017941 */ /* 0x000fea0003800000 */
.L_x_55:
        /* <DEDUP_REMOVED lines=9> */
.L_x_58:
[----:B------:R-:W-:Y:S05]  /*38e0*/  BSYNC B1 ;  /* 0x0000000000017941 */ /* 0x000fea0003800000 */
.L_x_57:
[----:B-----5:R-:W-:Y:S01]  /*38f0*/  HADD2.F32 R17, -RZ, R174.H0_H0 ;  /* 0x200000aeff117230 */ /* 0x020fe20000004100 */
[----:B------:R-:W-:-:S04]  /*3900*/  SHF.L.U64.HI R173, R12, 0x8, R13 ;  /* 0x000000080cad7819 */ /* 0x000fc8000001020d */
[----:B------:R-:W-:Y:S01]  /*3910*/  FMUL R172, R17, R184 ;  /* 0x000000b811ac7220 */ /* 0x000fe20000400000 */
[----:B------:R-:W-:-:S03]  /*3920*/  IMAD.SHL.U32 R17, R12, 0x100, RZ ;  /* 0x000001000c117824 */ /* 0x000fc600078e00ff */
[----:B------:R-:W-:-:S05]  /*3930*/  FFMA R172, R183, R185, R172 ;  /* 0x000000b9b7ac7223 */ /* 0x000fca00000000ac */
[----:B------:R-:W-:-:S05]  /*3940*/  F2FP.F16.F32.PACK_AB R172, RZ, R172 ;  /* 0x000000acffac723e */ /* 0x000fca00000000ff */
[----:B------:R0:W-:Y:S01]  /*3950*/  @P5 STG.E.U16 desc[UR36][R10.64+0x32], R172 ;  /* 0x000032ac0a005986 */ /* 0x0001e2000c101524 */
[----:B------:R-:W-:-:S05]  /*3960*/  IADD3 R12, P5, R17, R6, RZ ;  /* 0x00000006110c7210 */ /* 0x000fca0007fbe0ff */
[----:B------:R-:W-:Y:S01]  /*3970*/  IMAD.X R13, R173, 0x1, R7, P5 ;  /* 0x00000001ad0d7824 */ /* 0x000fe200028e0607 */
[----:B------:R-:W-:-:S13]  /*3980*/  ISETP.GT.AND P5, PT, R0, 0x80, P0 ;  /* 0x000000800000780c */ /* 0x000fda00007a4270 */
[----:B------:R-:W2:Y:S01]  /*3990*/  @P5 LDG.E.LTC128B.U16 R174, desc[UR36][R168.64] ;  /* 0x00000024a8ae5981 */ /* 0x000ea2000c1e1520 */
[----:B------:R-:W-:Y:S01]  /*39a0*/  BSSY B1, `(.L_x_59) ;  /* 0x000000a000017945 */ /* 0x000fe20003800000 */
[----:B--2---:R-:W-:-:S05]  /*39b0*/  HADD2.F32 R175, -RZ, R174.H0_H0 ;  /* 0x200000aeffaf7230 */ /* 0x004fca0000004100 */
[----:B------:R-:W-:-:S04]  /*39c0*/  FMUL R175, R175, R184 ;  /* 0x000000b8afaf7220 */ /* 0x000fc80000400000 */
[----:B------:R-:W-:-:S05]  /*39d0*/  FFMA R175, R152, R185, R175 ;  /* 0x000000b998af7223 */ /* 0x000fca00000000af */
[----:B------:R-:W-:-:S05]  /*39e0*/  F2FP.F16.F32.PACK_AB R175, RZ, R175 ;  /* 0x000000afffaf723e */ /* 0x000fca00000000ff */
[----:B------:R0:W-:Y:S01]  /*39f0*/  @P5 STG.E.U16 desc[UR36][R12.64], R175 ;  /* 0x000000af0c005986 */ /* 0x0001e2000c101524 */
[----:B------:R-:W-:-:S04]  /*3a00*/  LOP3.LUT P5, RZ, R2, 0x2, RZ, 0xc0, !PT ;  /* 0x0000000202ff7812 */ /* 0x000fc800078ac0ff */
[----:B------:R-:W-:-:S13]  /*3a10*/  ISETP.GT.AND P5, PT, R0, 0x80, P5 ;  /* 0x000000800000780c */ /* 0x000fda0002fa4270 */
[----:B0-----:R-:W-:Y:S05]  /*3a20*/  @!P5 BRA `(.L_x_60) ;  /* 0x000000000004d947 */ /* 0x001fea0003800000 */
[----:B------:R0:W5:Y:S02]  /*3a30*/  LDG.E.LTC128B.U16 R174, desc[UR36][R20.64+0x2] ;  /* 0x0000022414ae7981 */ /* 0x000164000c1e1520 */
.L_x_60:
[----:B------:R-:W-:Y:S05]  /*3a40*/  BSYNC B1 ;  /* 0x0000000000017941 */ /* 0x000fea0003800000 */
.L_x_59:
[----:B-----5:R-:W-:Y:S01]  /*3a50*/  HADD2.F32 R169, -RZ, R174.H0_H0 ;  /* 0x200000aeffa97230 */ /* 0x020fe20000004100 */
[----:B------:R-:W-:Y:S01]  /*3a60*/  ISETP.GT.AND P0, PT, R0, 0x88, P0 ;  /* 0x000000880000780c */ /* 0x000fe20000704270 */
[----:B------:R-:W-:Y:S03]  /*3a70*/  BSSY B1, `(.L_x_61) ;  /* 0x000000a000017945 */ /* 0x000fe60003800000 */
[----:B------:R-:W-:-:S04]  /*3a80*/  FMUL R152, R169, R184 ;  /* 0x000000b8a9987220 */ /* 0x000fc80000400000 */
[----:B------:R-:W-:-:S05]  /*3a90*/  FFMA R152, R153, R185, R152 ;  /* 0x000000b999987223 */ /* 0x000fca0000000098 */
[----:B------:R-:W-:-:S04]  /*3aa0*/  F2FP.F16.F32.PACK_AB R152, RZ, R152 ;  /* 0x00000098ff98723e */ /* 0x000fc800000000ff */
[----:B------:R-:W-:-:S05]  /*3ab0*/  PRMT R153, R152, 0x7610, R153 ;  /* 0x0000761098997816 */ /* 0x000fca0000000099 */
[----:B------:R2:W-:Y:S01]  /*3ac0*/  @P5 STG.E.U16 desc[UR36][R12.64+0x2], R153 ;  /* 0x000002990c005986 */ /* 0x0005e2000c101524 */
[----:B------:R-:W-:-:S05]  /*3ad0*/  IADD3 R152, P5, R12, R23, RZ ;  /* 0x000000170c987210 */ /* 0x000fca0007fbe0ff */
[----:B--2---:R-:W-:Y:S01]  /*3ae0*/  IMAD.X R153, R13, 0x1, R199, P5 ;  /* 0x000000010d997824 */ /* 0x004fe200028e06c7 */
[----:B------:R-:W-:Y:S07]  /*3af0*/  @!P0 BRA `(.L_x_62) ;  /* 0x0000000000048947 */ /* 0x000fee0003800000 */
[----:B------:R2:W5:Y:S02]  /*3b00*/  LDG.E.LTC128B.U16 R174, desc[UR36][R170.64] ;  /* 0x00000024aaae7981 */ /* 0x000564000c1e1520 */
.L_x_62:
[----:B------:R-:W-:Y:S05]  /*3b10*/  BSYNC B1 ;  /* 0x0000000000017941 */ /* 0x000fea0003800000 */
.L_x_61:
[----:B-----5:R-:W-:Y:S01]  /*3b20*/  HADD2.F32 R169, -RZ, R174.H0_H0 ;  /* 0x200000aeffa97230 */ /* 0x020fe20000004100 */
[----:B------:R-:W-:Y:S01]  /*3b30*/  LOP3.LUT P5, RZ, R2, 0x2, RZ, 0xc0, !PT ;  /* 0x0000000202ff7812 */ /* 0x000fe200078ac0ff */
[----:B------:R-:W-:Y:S03]  /*3b40*/  BSSY B1, `(.L_x_63) ;  /* 0x0000008000017945 */ /* 0x000fe60003800000 */
[----:B------:R-:W-:-:S04]  /*3b50*/  FMUL R169, R169, R184 ;  /* 0x000000b8a9a97220 */ /* 0x000fc80000400000 */
[----:B------:R-:W-:-:S05]  /*3b60*/  FFMA R169, R154, R185, R169 ;  /* 0x000000b99aa97223 */ /* 0x000fca00000000a9 */
[----:B------:R-:W-:-:S05]  /*3b70*/  F2FP.F16.F32.PACK_AB R169, RZ, R169 ;  /* 0x000000a9ffa9723e */ /* 0x000fca00000000ff */
[----:B------:R0:W-:Y:S01]  /*3b80*/  @P0 STG.E.U16 desc[UR36][R152.64], R169 ;  /* 0x000000a998000986 */ /* 0x0001e2000c101524 */
[----:B------:R-:W-:-:S13]  /*3b90*/  ISETP.GT.AND P0, PT, R0, 0x88, P5 ;  /* 0x000000880000780c */ /* 0x000fda0002f04270 */
[----:B0-----:R-:W-:Y:S05]  /*3ba0*/  @!P0 BRA `(.L_x_64) ;  /* 0x0000000000048947 */ /* 0x001fea0003800000 */
[----:B------:R0:W5:Y:S02]  /*3bb0*/  LDG.E.LTC128B.U16 R174, desc[UR36][R14.64+0x2] ;  /* 0x000002240eae7981 */ /* 0x000164000c1e1520 */
.L_x_64:
[----:B------:R-:W-:Y:S05]  /*3bc0*/  BSYNC B1 ;  /* 0x0000000000017941 */ /* 0x000fea0003800000 */
.L_x_63:
        /* <DEDUP_REMOVED lines=10> */
.L_x_66:
[----:B------:R-:W-:Y:S05]  /*3c70*/  BSYNC B1 ;  /* 0x0000000000017941 */ /* 0x000fea0003800000 */
.L_x_65:
        /* <DEDUP_REMOVED lines=9> */
.L_x_68:
[----:B------:R-:W-:Y:S05]  /*3d10*/  BSYNC B1 ;  /* 0x0000000000017941 */ /* 0x000fea0003800000 */
.L_x_67:
        /* <DEDUP_REMOVED lines=9> */
.L_x_70:
[----:B------:R-:W-:Y:S05]  /*3db0*/  BSYNC B1 ;  /* 0x0000000000017941 */ /* 0x000fea0003800000 */
.L_x_69:
[----:B-----5:R-:W-:Y:S01]  /*3dc0*/  HADD2.F32 R155, -RZ, R174.H0_H0 ;  /* 0x200000aeff9b7230 */ /* 0x020fe20000004100 */
[----:B------:R-:W-:Y:S01]  /*3dd0*/  ISETP.GT.AND P5, PT, R0, 0x88, P6 ;  /* 0x000000880000780c */ /* 0x000fe200037a4270 */
[----:B------:R-:W-:Y:S03]  /*3de0*/  BSSY B1, `(.L_x_71) ;  /* 0x0000007000017945 */ /* 0x000fe60003800000 */
[----:B------:R-:W-:-:S04]  /*3df0*/  FMUL R155, R155, R184 ;  /* 0x000000b89b9b7220 */ /* 0x000fc80000400000 */
[----:B------:R-:W-:-:S05]  /*3e00*/  FFMA R155, R158, R185, R155 ;  /* 0x000000b99e9b7223 */ /* 0x000fca000000009b */
[----:B------:R-:W-:-:S05]  /*3e10*/  F2FP.F16.F32.PACK_AB R155, RZ, R155 ;  /* 0x0000009bff9b723e */ /* 0x000fca00000000ff */
[----:B------:R0:W-:Y:S01]  /*3e20*/  @P0 STG.E.U16 desc[UR36][R152.64+0x10], R155 ;  /* 0x0000109b98000986 */ /* 0x0001e2000c101524 */
[----:B------:R-:W-:Y:S05]  /*3e30*/  @!P5 BRA `(.L_x_72) ;  /* 0x000000000004d947 */ /* 0x000fea0003800000 */
[----:B------:R0:W5:Y:S02]  /*3e40*/  LDG.E.LTC128B.U16 R174, desc[UR36][R14.64+0x12] ;  /* 0x000012240eae7981 */ /* 0x000164000c1e1520 */
.L_x_72:
[----:B------:R-:W-:Y:S05]  /*3e50*/  BSYNC B1 ;  /* 0x0000000000017941 */ /* 0x000fea0003800000 */
.L_x_71:
[----:B0----5:R-:W-:Y:S01]  /*3e60*/  HADD2.F32 R155, -RZ, R174.H0_H0 ;  /* 0x200000aeff9b7230 */ /* 0x021fe20000004100 */
        /* <DEDUP_REMOVED lines=8> */
.L_x_74:
[----:B------:R-:W-:Y:S05]  /*3ef0*/  BSYNC B1 ;  /* 0x0000000000017941 */ /* 0x000fea0003800000 */
.L_x_73:
        /* <DEDUP_REMOVED lines=9> */
.L_x_76:
[----:B------:R-:W-:Y:S05]  /*3f90*/  BSYNC B1 ;  /* 0x0000000000017941 */ /* 0x000fea0003800000 */
.L_x_75:
        /* <DEDUP_REMOVED lines=9> */
.L_x_78:
[----:B------:R-:W-:Y:S05]  /*4030*/  BSYNC B1 ;  /* 0x0000000000017941 */ /* 0x000fea0003800000 */
.L_x_77:
        /* <DEDUP_REMOVED lines=9> */
.L_x_80:
[----:B------:R-:W-:Y:S05]  /*40d0*/  BSYNC B1 ;  /* 0x0000000000017941 */ /* 0x000fea0003800000 */
.L_x_79:
        /* <DEDUP_REMOVED lines=9> */
.L_x_82:
[----:B------:R-:W-:Y:S05]  /*4170*/  BSYNC B1 ;  /* 0x0000000000017941 */ /* 0x000fea0003800000 */
.L_x_81:
        /* <DEDUP_REMOVED lines=9> */
.L_x_84:
[----:B------:R-:W-:Y:S05]  /*4210*/  BSYNC B1 ;  /* 0x0000000000017941 */ /* 0x000fea0003800000 */
.L_x_83:
        /* <DEDUP_REMOVED lines=9> */
.L_x_86:
[----:B------:R-:W-:Y:S05]  /*42b0*/  BSYNC B1 ;  /* 0x0000000000017941 */ /* 0x000fea0003800000 */
.L_x_85:
        /* <DEDUP_REMOVED lines=9> */
.L_x_88:
[----:B------:R-:W-:Y:S05]  /*4350*/  BSYNC B1 ;  /* 0x0000000000017941 */ /* 0x000fea0003800000 */
.L_x_87:
[----:B0----5:R-:W-:Y:S01]  /*4360*/  HADD2.F32 R155, -RZ, R174.H0_H0 ;  /* 0x200000aeff9b7230 */ /* 0x021fe20000004100 */
        /* <DEDUP_REMOVED lines=11> */
.L_x_90:
[----:B------:R-:W-:Y:S05]  /*4420*/  BSYNC B1 ;  /* 0x0000000000017941 */ /* 0x000fea0003800000 */
.L_x_89:
        /* <DEDUP_REMOVED lines=12> */
.L_x_92:
[----:B------:R-:W-:Y:S05]  /*44f0*/  BSYNC B1 ;  /* 0x0000000000017941 */ /* 0x000fea0003800000 */
.L_x_91:
        /* <DEDUP_REMOVED lines=9> */
.L_x_94:
[----:B------:R-:W-:Y:S05]  /*4590*/  BSYNC B1 ;  /* 0x0000000000017941 */ /* 0x000fea0003800000 */
.L_x_93:
        /* <DEDUP_REMOVED lines=9> */
.L_x_96:
[----:B------:R-:W-:Y:S05]  /*4630*/  BSYNC B1 ;  /* 0x0000000000017941 */ /* 0x000fea0003800000 */
.L_x_95:
        /* <DEDUP_REMOVED lines=12> */
.L_x_98:
[----:B------:R-:W-:Y:S05]  /*4700*/  BSYNC B1 ;  /* 0x0000000000017941 */ /* 0x000fea0003800000 */
.L_x_97:
[----:B-----5:R-:W-:Y:S01]  /*4710*/  HADD2.F32 R137, -RZ, R174.H0_H0 ;  /* 0x200000aeff897230 */ /* 0x020fe20000004100 */
[----:B0-----:R-:W-:Y:S01]  /*4720*/  IADD3 R136, P0, P2, R23, R6, R17 ;  /* 0x0000000617887210 */ /* 0x001fe20007a1e011 */
[----:B------:R-:W-:Y:S01]  /*4730*/  BSSY B1, `(.L_x_99) ;  /* 0x000000a000017945 */ /* 0x000fe20003800000 */
[----:B------:R-:W-:Y:S02]  /*4740*/  ISETP.GT.AND P4, PT, R3, 0x29, PT ;  /* 0x000000290300780c */ /* 0x000fe40003f84270 */
[----:B------:R-:W-:-:S04]  /*4750*/  FMUL R137, R137, R184 ;  /* 0x000000b889897220 */ /* 0x000fc80000400000 */
[----:B------:R-:W-:Y:S01]  /*4760*/  FFMA R140, R140, R185, R137 ;  /* 0x000000b98c8c7223 */ /* 0x000fe20000000089 */
[----:B------:R-:W-:Y:S02]  /*4770*/  IADD3.X R137, R199, R7, R173, P0, P2 ;  /* 0x00000007c7897210 */ /* 0x000fe400007e44ad */
[----:B------:R-:W-:Y:S02]  /*4780*/  ISETP.GT.AND P0, PT, R0, RZ, P4 ;  /* 0x000000ff0000720c */ /* 0x000fe40002704270 */
[----:B------:R-:W-:-:S05]  /*4790*/  F2FP.F16.F32.PACK_AB R140, RZ, R140 ;  /* 0x0000008cff8c723e */ /* 0x000fca00000000ff */
[----:B------:R0:W-:Y:S06]  /*47a0*/  @P1 STG.E.U16 desc[UR36][R6.64+0x50], R140 ;  /* 0x0000508c06001986 */ /* 0x0001ec000c101524 */
[----:B------:R-:W-:Y:S05]  /*47b0*/  @!P0 BRA `(.L_x_100) ;  /* 0x0000000000048947 */ /* 0x000fea0003800000 */
[----:B------:R0:W5:Y:S02]  /*47c0*/  LDG.E.LTC128B.U16 R174, desc[UR36][R4.64+0x52] ;  /* 0x0000522404ae7981 */ /* 0x000164000c1e1520 */
.L_x_100:
[----:B------:R-:W-:Y:S05]  /*47d0*/  BSYNC B1 ;  /* 0x0000000000017941 */ /* 0x000fea0003800000 */
.L_x_99:
        /* <DEDUP_REMOVED lines=9> */
.L_x_102:
[----:B------:R-:W-:Y:S05]  /*4870*/  BSYNC B1 ;  /* 0x0000000000017941 */ /* 0x000fea0003800000 */
.L_x_101:
        /* <DEDUP_REMOVED lines=9> */
.L_x_104:
[----:B------:R-:W-:Y:S05]  /*4910*/  BSYNC B1 ;  /* 0x0000000000017941 */ /* 0x000fea0003800000 */
.L_x_103:
[----:B0----5:R-:W-:Y:S01]  /*4920*/  HADD2.F32 R17, -RZ, R174.H0_H0 ;  /* 0x200000aeff117230 */ /* 0x021fe20000004100 */
        /* <DEDUP_REMOVED lines=9> */
.L_x_106:
[----:B------:R-:W-:Y:S05]  /*49c0*/  BSYNC B1 ;  /* 0x0000000000017941 */ /* 0x000fea0003800000 */
.L_x_105:
[----:B-----5:R-:W-:Y:S01]  /*49d0*/  HADD2.F32 R17, -RZ, R174.H0_H0 ;  /* 0x200000aeff117230 */ /* 0x020fe20000004100 */
[----:B------:R-:W-:Y:S01]  /*49e0*/  ISETP.GT.AND P2, PT, R3, 0x31, PT ;  /* 0x000000310300780c */ /* 0x000fe20003f44270 */
[----:B------:R-:W-:Y:S03]  /*49f0*/  BSSY B1, `(.L_x_107) ;  /* 0x000000a000017945 */ /* 0x000fe60003800000 */
[----:B------:R-:W-:-:S04]  /*4a00*/  FMUL R17, R17, R184 ;  /* 0x000000b811117220 */ /* 0x000fc80000400000 */
[----:B------:R-:W-:-:S05]  /*4a10*/  FFMA R17, R144, R185, R17 ;  /* 0x000000b990117223 */ /* 0x000fca0000000011 */
[----:B------:R-:W-:-:S05]  /*4a20*/  F2FP.F16.F32.PACK_AB R17, RZ, R17 ;  /* 0x00000011ff11723e */ /* 0x000fca00000000ff */
[----:B------:R0:W-:Y:S01]  /*4a30*/  @P0 STG.E.U16 desc[UR36][R6.64+0x60], R17 ;  /* 0x0000601106000986 */ /* 0x0001e2000c101524 */
[----:B------:R-:W-:-:S05]  /*4a40*/  IADD3 R138, P0, R23, R12, RZ ;  /* 0x0000000c178a7210 */ /* 0x000fca0007f1e0ff */
[----:B------:R-:W-:Y:S01]  /*4a50*/  IMAD.X R139, R199, 0x1, R13, P0 ;  /* 0x00000001c78b7824 */ /* 0x000fe200000e060d */
[----:B------:R-:W-:-:S13]  /*4a60*/  ISETP.GT.AND P0, PT, R0, RZ, P2 ;  /* 0x000000ff0000720c */ /* 0x000fda0001704270 */
[----:B0-----:R-:W-:Y:S05]  /*4a70*/  @!P0 BRA `(.L_x_108) ;  /* 0x0000000000048947 */ /* 0x001fea0003800000 */
[----:B------:R0:W5:Y:S02]  /*4a80*/  LDG.E.LTC128B.U16 R174, desc[UR36][R4.64+0x62] ;  /* 0x0000622404ae7981 */ /* 0x000164000c1e1520 */
.L_x_108:
[----:B------:R-:W-:Y:S05]  /*4a90*/  BSYNC B1 ;  /* 0x0000000000017941 */ /* 0x000fea0003800000 */
.L_x_107:
        /* <DEDUP_REMOVED lines=9> */
.L_x_110:
[----:B------:R-:W-:Y:S05]  /*4b30*/  BSYNC B1 ;  /* 0x0000000000017941 */ /* 0x000fea0003800000 */
.L_x_109:
        /* <DEDUP_REMOVED lines=9> */
.L_x_112:
[----:B------:R-:W-:Y:S05]  /*4bd0*/  BSYNC B1 ;  /* 0x0000000000017941 */ /* 0x000fea0003800000 */
.L_x_111:
        /* <DEDUP_REMOVED lines=10> */
.L_x_114:
[----:B------:R-:W-:Y:S05]  /*4c80*/  BSYNC B1 ;  /* 0x0000000000017941 */ /* 0x000fea0003800000 */
.L_x_113:
        /* <DEDUP_REMOVED lines=10> */
.L_x_116:
[----:B------:R-:W-:Y:S05]  /*4d30*/  BSYNC B1 ;  /* 0x0000000000017941 */ /* 0x000fea0003800000 */
.L_x_115:
        /* <DEDUP_REMOVED lines=9> */
.L_x_118:
[----:B------:R-:W-:Y:S05]  /*4dd0*/  BSYNC B1 ;  /* 0x0000000000017941 */ /* 0x000fea0003800000 */
.L_x_117:
        /* <DEDUP_REMOVED lines=9> */
.L_x_120:
[----:B------:R-:W-:Y:S05]  /*4e70*/  BSYNC B1 ;  /* 0x0000000000017941 */ /* 0x000fea0003800000 */
.L_x_119:
[----:B-----5:R-:W-:Y:S01]  /*4e80*/  HADD2.F32 R17, -RZ, R174.H0_H0 ;  /* 0x200000aeff117230 */ /* 0x020fe20000004100 */
[----:B------:R-:W-:Y:S04]  /*4e90*/  BSSY B1, `(.L_x_121) ;  /* 0x0000009000017945 */ /* 0x000fe80003800000 */
        /* <DEDUP_REMOVED lines=8> */
.L_x_122:
[----:B------:R-:W-:Y:S05]  /*4f20*/  BSYNC B1 ;  /* 0x0000000000017941 */ /* 0x000fea0003800000 */
.L_x_121:
        /* <DEDUP_REMOVED lines=10> */
.L_x_124:
[----:B------:R-:W-:Y:S05]  /*4fd0*/  BSYNC B1 ;  /* 0x0000000000017941 */ /* 0x000fea0003800000 */
.L_x_123:
        /* <DEDUP_REMOVED lines=10> */
.L_x_126:
[----:B------:R-:W-:Y:S05]  /*5080*/  BSYNC B1 ;  /* 0x0000000000017941 */ /* 0x000fea0003800000 */
.L_x_125:
        /* <DEDUP_REMOVED lines=10> */
.L_x_128:
[----:B------:R-:W-:Y:S05]  /*5130*/  BSYNC B1 ;  /* 0x0000000000017941 */ /* 0x000fea0003800000 */
.L_x_127:
        /* <DEDUP_REMOVED lines=9> */
.L_x_130:
[----:B------:R-:W-:Y:S05]  /*51d0*/  BSYNC B1 ;  /* 0x0000000000017941 */ /* 0x000fea0003800000 */
.L_x_129:
        /* <DEDUP_REMOVED lines=9> */
.L_x_132:
[----:B------:R-:W-:Y:S05]  /*5270*/  BSYNC B1 ;  /* 0x0000000000017941 */ /* 0x000fea0003800000 */
.L_x_131:
        /* <DEDUP_REMOVED lines=9> */
.L_x_134:
[----:B------:R-:W-:Y:S05]  /*5310*/  BSYNC B1 ;  /* 0x0000000000017941 */ /* 0x000fea0003800000 */
.L_x_133:
[----:B-----5:R-:W-:Y:S01]  /*5320*/  HADD2.F32 R17, -RZ, R174.H0_H0 ;  /* 0x200000aeff117230 */ /* 0x020fe20000004100 */
[----:B------:R-:W-:Y:S01]  /*5330*/  ISETP.GT.AND P4, PT, R0, 0x88, P4 ;  /* 0x000000880000780c */ /* 0x000fe20002784270 */
[----:B------:R-:W-:Y:S01]  /*5340*/  IMAD.MOV.U32 R120, RZ, RZ, R138 ;  /* 0x000000ffff787224 */ /* 0x000fe200078e008a */
[----:B------:R-:W-:Y:S01]  /*5350*/  BSSY B1, `(.L_x_135) ;  /* 0x0000008000017945 */ /* 0x000fe20003800000 */
[----:B------:R-:W-:Y:S02]  /*5360*/  IMAD.MOV.U32 R121, RZ, RZ, R139 ;  /* 0x000000ffff797224 */ /* 0x000fe400078e008b */
[----:B------:R-:W-:-:S04]  /*5370*/  FMUL R17, R17, R184 ;  /* 0x000000b811117220 */ /* 0x000fc80000400000 */
[----:B------:R-:W-:-:S05]  /*5380*/  FFMA R17, R126, R185, R17 ;  /* 0x000000b97e117223 */ /* 0x000fca0000000011 */
[----:B------:R-:W-:-:S05]  /*5390*/  F2FP.F16.F32.PACK_AB R17, RZ, R17 ;  /* 0x00000011ff11723e */ /* 0x000fca00000000ff */
[----:B------:R0:W-:Y:S01]  /*53a0*/  @P5 STG.E.U16 desc[UR36][R120.64+0x50], R17 ;  /* 0x0000501178005986 */ /* 0x0001e2000c101524 */
[----:B------:R-:W-:Y:S05]  /*53b0*/  @!P4 BRA `(.L_x_136) ;  /* 0x000000000004c947 */ /* 0x000fea0003800000 */
[----:B------:R0:W5:Y:S02]  /*53c0*/  LDG.E.LTC128B.U16 R174, desc[UR36][R14.64+0x52] ;  /* 0x000052240eae7981 */ /* 0x000164000c1e1520 */
.L_x_136:
[----:B------:R-:W-:Y:S05]  /*53d0*/  BSYNC B1 ;  /* 0x0000000000017941 */ /* 0x000fea0003800000 */
.L_x_135:
        /* <DEDUP_REMOVED lines=9> */
.L_x_138:
[----:B------:R-:W-:Y:S05]  /*5470*/  BSYNC B1 ;  /* 0x0000000000017941 */ /* 0x000fea0003800000 */
.L_x_137:
        /* <DEDUP_REMOVED lines=9> */
.L_x_140:
[----:B------:R-:W-:Y:S05]  /*5510*/  BSYNC B1 ;  /* 0x0000000000017941 */ /* 0x000fea0003800000 */
.L_x_139:
        /* <DEDUP_REMOVED lines=9> */
.L_x_142:
[----:B------:R-:W-:Y:S05]  /*55b0*/  BSYNC B1 ;  /* 0x0000000000017941 */ /* 0x000fea0003800000 */
.L_x_141:
        /* <DEDUP_REMOVED lines=9> */
.L_x_144:
[----:B------:R-:W-:Y:S05]  /*5650*/  BSYNC B1 ;  /* 0x0000000000017941 */ /* 0x000fea0003800000 */
.L_x_143:
        /* <DEDUP_REMOVED lines=9> */
.L_x_146:
[----:B------:R-:W-:Y:S05]  /*56f0*/  BSYNC B1 ;  /* 0x0000000000017941 */ /* 0x000fea0003800000 */
.L_x_145:
        /* <DEDUP_REMOVED lines=9> */
.L_x_148:
[----:B------:R-:W-:Y:S05]  /*5790*/  BSYNC B1 ;  /* 0x0000000000017941 */ /* 0x000fea0003800000 */
.L_x_147:
        /* <DEDUP_REMOVED lines=9> */
.L_x_150:
[----:B------:R-:W-:Y:S05]  /*5830*/  BSYNC B1 ;  /* 0x0000000000017941 */ /* 0x000fea0003800000 */
.L_x_149:
        /* <DEDUP_REMOVED lines=9> */
.L_x_152:
[----:B------:R-:W-:Y:S05]  /*58d0*/  BSYNC B1 ;  /* 0x0000000000017941 */ /* 0x000fea0003800000 */
.L_x_151:
[----:B0----5:R-:W-:Y:S01]  /*58e0*/  HADD2.F32 R17, -RZ, R174.H0_H0 ;  /* 0x200000aeff117230 */ /* 0x021fe20000004100 */
[----:B------:R-:W-:Y:S01]  /*58f0*/  ISETP.GT.AND P3, PT, R3, 0x40, PT ;  /* 0x000000400300780c */ /* 0x000fe20003f64270 */
[----:B------:R-:W-:Y:S03]  /*5900*/  BSSY B1, `(.L_x_153) ;  /* 0x0000009000017945 */ /* 0x000fe60003800000 */
[----:B------:R-:W-:Y:S01]  /*5910*/  FMUL R122, R17, R184 ;  /* 0x000000b8117a7220 */ /* 0x000fe20000400000 */
[----:B------:R-:W-:Y:S02]  /*5920*/  ISETP.GT.AND P1, PT, R0, RZ, P3 ;  /* 0x000000ff0000720c */ /* 0x000fe40001f24270 */
[----:B------:R-:W-:Y:S01]  /*5930*/  P2R R23, PR, RZ, 0x8 ;  /* 0x00000008ff177803 */ /* 0x000fe20000000000 */
[----:B------:R-:W-:-:S05]  /*5940*/  FFMA R122, R135, R185, R122 ;  /* 0x000000b9877a7223 */ /* 0x000fca000000007a */
[----:B------:R-:W-:-:S05]  /*5950*/  F2FP.F16.F32.PACK_AB R122, RZ, R122 ;  /* 0x0000007aff7a723e */ /* 0x000fca00000000ff */
[----:B------:R0:W-:Y:S01]  /*5960*/  @P0 STG.E.U16 desc[UR36][R120.64+0x72], R122 ;  /* 0x0000727a78000986 */ /* 0x0001e2000c101524 */
[----:B------:R-:W-:Y:S05]  /*5970*/  @!P1 BRA `(.L_x_154) ;  /* 0x0000000000049947 */ /* 0x000fea0003800000 */
[----:B------:R0:W5:Y:S02]  /*5980*/  LDG.E.LTC128B.U16 R174, desc[UR36][R4.64+0x80] ;  /* 0x0000802404ae7981 */ /* 0x000164000c1e1520 */
.L_x_154:
[----:B------:R-:W-:Y:S05]  /*5990*/  BSYNC B1 ;  /* 0x0000000000017941 */ /* 0x000fea0003800000 */
.L_x_153:
[----:B-----5:R-:W-:Y:S01]  /*59a0*/  HADD2.F32 R17, -RZ, R174.H0_H0 ;  /* 0x200000aeff117230 */ /* 0x020fe20000004100 */
[----:B------:R-:W-:Y:S01]  /*59b0*/  ISETP.GT.AND P2, PT, R3, 0x41, PT ;  /* 0x000000410300780c */ /* 0x000fe20003f44270 */
[----:B------:R-:W-:Y:S03]  /*59c0*/  BSSY B1, `(.L_x_155) ;  /* 0x0000009000017945 */ /* 0x000fe60003800000 */
[----:B------:R-:W-:Y:S01]  /*59d0*/  FMUL R17, R17, R184 ;  /* 0x000000b811117220 */ /* 0x000fe20000400000 */
[----:B------:R-:W-:Y:S02]  /*59e0*/  ISETP.GT.AND P0, PT, R0, RZ, P2 ;  /* 0x000000ff0000720c */ /* 0x000fe40001704270 */
[----:B0-----:R-:W-:Y:S01]  /*59f0*/  P2R R122, PR, RZ, 0x4 ;  /* 0x00000004ff7a7803 */ /* 0x001fe20000000000 */
[----:B------:R-:W-:-:S05]  /*5a00*/  FFMA R17, R104, R185, R17 ;  /* 0x000000b968117223 */ /* 0x000fca0000000011 */
[----:B------:R-:W-:-:S05]  /*5a10*/  F2FP.F16.F32.PACK_AB R17, RZ, R17 ;  /* 0x00000011ff11723e */ /* 0x000fca00000000ff */
[----:B------:R0:W-:Y:S01]  /*5a20*/  @P1 STG.E.U16 desc[UR36][R6.64+0x80], R17 ;  /* 0x0000801106001986 */ /* 0x0001e2000c101524 */
[----:B------:R-:W-:Y:S05]  /*5a30*/  @!P0 BRA `(.L_x_156) ;  /* 0x0000000000048947 */ /* 0x000fea0003800000 */
[----:B------:R0:W5:Y:S02]  /*5a40*/  LDG.E.LTC128B.U16 R174, desc[UR36][R4.64+0x82] ;  /* 0x0000822404ae7981 */ /* 0x000164000c1e1520 */
.L_x_156:
[----:B------:R-:W-:Y:S05]  /*5a50*/  BSYNC B1 ;  /* 0x0000000000017941 */ /* 0x000fea0003800000 */
.L_x_155:
        /* <DEDUP_REMOVED lines=9> */
.L_x_158:
[----:B------:R-:W-:Y:S05]  /*5af0*/  BSYNC B1 ;  /* 0x0000000000017941 */ /* 0x000fea0003800000 */
.L_x_157:
        /* <DEDUP_REMOVED lines=9> */
.L_x_160:
[----:B------:R-:W-:Y:S05]  /*5b90*/  BSYNC B1 ;  /* 0x0000000000017941 */ /* 0x000fea0003800000 */
.L_x_159:
[----:B0----5:R-:W-:Y:S01]  /*5ba0*/  HADD2.F32 R17, -RZ, R174.H0_H0 ;  /* 0x200000aeff117230 */ /* 0x021fe20000004100 */
[----:B------:R-:W-:Y:S01]  /*5bb0*/  ISETP.GT.AND P6, PT, R3, 0x48, PT ;  /* 0x000000480300780c */ /* 0x000fe20003fc4270 */
[----:B------:R-:W-:Y:S03]  /*5bc0*/  BSSY B1, `(.L_x_161) ;  /* 0x0000008000017945 */ /* 0x000fe60003800000 */
[----:B------:R-:W-:Y:S01]  /*5bd0*/  FMUL R104, R17, R184 ;  /* 0x000000b811687220 */ /* 0x000fe20000400000 */
[----:B------:R-:W-:-:S03]  /*5be0*/  ISETP.GT.AND P1, PT, R0, RZ, P6 ;  /* 0x000000ff0000720c */ /* 0x000fc60003724270 */
[----:B------:R-:W-:-:S05]  /*5bf0*/  FFMA R104, R107, R185, R104 ;  /* 0x000000b96b687223 */ /* 0x000fca0000000068 */
[----:B------:R-:W-:-:S05]  /*5c00*/  F2FP.F16.F32.PACK_AB R104, RZ, R104 ;  /* 0x00000068ff68723e */ /* 0x000fca00000000ff */
[----:B------:R0:W-:Y:S01]  /*5c10*/  @P0 STG.E.U16 desc[UR36][R10.64+0x82], R104 ;  /* 0x000082680a000986 */ /* 0x0001e2000c101524 */
[----:B------:R-:W-:Y:S05]  /*5c20*/  @!P1 BRA `(.L_x_162) ;  /* 0x0000000000049947 */ /* 0x000fea0003800000 */
[----:B------:R0:W5:Y:S02]  /*5c30*/  LDG.E.LTC128B.U16 R174, desc[UR36][R4.64+0x90] ;  /* 0x0000902404ae7981 */ /* 0x000164000c1e1520 */
.L_x_162:
[----:B------:R-:W-:Y:S05]  /*5c40*/  BSYNC B1 ;  /* 0x0000000000017941 */ /* 0x000fea0003800000 */
.L_x_161:
[----:B-----5:R-:W-:Y:S01]  /*5c50*/  HADD2.F32 R17, -RZ, R174.H0_H0 ;  /* 0x200000aeff117230 */ /* 0x020fe20000004100 */
        /* <DEDUP_REMOVED lines=9> */
.L_x_164:
[----:B------:R-:W-:Y:S05]  /*5cf0*/  BSYNC B1 ;  /* 0x0000000000017941 */ /* 0x000fea0003800000 */
.L_x_163:
        /* <DEDUP_REMOVED lines=9> */
.L_x_166:
[----:B------:R-:W-:Y:S05]  /*5d90*/  BSYNC B1 ;  /* 0x0000000000017941 */ /* 0x000fea0003800000 */
.L_x_165:
        /* <DEDUP_REMOVED lines=9> */
.L_x_168:
[----:B------:R-:W-:Y:S05]  /*5e30*/  BSYNC B1 ;  /* 0x0000000000017941 */ /* 0x000fea0003800000 */
.L_x_167:
        /* <DEDUP_REMOVED lines=10> */
.L_x_170:
[----:B------:R-:W-:Y:S05]  /*5ee0*/  BSYNC B1 ;  /* 0x0000000000017941 */ /* 0x000fea0003800000 */
.L_x_169:
        /* <DEDUP_REMOVED lines=10> */
.L_x_172:
[----:B------:R-:W-:Y:S05]  /*5f90*/  BSYNC B1 ;  /* 0x0000000000017941 */ /* 0x000fea0003800000 */
.L_x_171:
        /* <DEDUP_REMOVED lines=9> */
.L_x_174:
[----:B------:R-:W-:Y:S05]  /*6030*/  BSYNC B1 ;  /* 0x0000000000017941 */ /* 0x000fea0003800000 */
.L_x_173:
        /* <DEDUP_REMOVED lines=9> */
.L_x_176:
[----:B------:R-:W-:Y:S05]  /*60d0*/  BSYNC B1 ;  /* 0x0000000000017941 */ /* 0x000fea0003800000 */
.L_x_175:
        /* <DEDUP_REMOVED lines=10> */
.L_x_178:
[----:B------:R-:W-:Y:S05]  /*6180*/  BSYNC B1 ;  /* 0x0000000000017941 */ /* 0x000fea0003800000 */
.L_x_177:
        /* <DEDUP_REMOVED lines=10> */
.L_x_180:
[----:B------:R-:W-:Y:S05]  /*6230*/  BSYNC B1 ;  /* 0x0000000000017941 */ /* 0x000fea0003800000 */
.L_x_179:
        /* <DEDUP_REMOVED lines=9> */
.L_x_182:
[----:B------:R-:W-:Y:S05]  /*62d0*/  BSYNC B1 ;  /* 0x0000000000017941 */ /* 0x000fea0003800000 */
.L_x_181:
        /* <DEDUP_REMOVED lines=9> */
.L_x_184:
[----:B------:R-:W-:Y:S05]  /*6370*/  BSYNC B1 ;  /* 0x0000000000017941 */ /* 0x000fea0003800000 */
.L_x_183:
[----:B-----5:R-:W-:Y:S01]  /*6380*/  HADD2.F32 R17, -RZ, R174.H0_H0 ;  /* 0x200000aeff117230 */ /* 0x020fe20000004100 */
[----:B------:R-:W-:Y:S04]  /*6390*/  BSSY B1, `(.L_x_185) ;  /* 0x0000009000017945 */ /* 0x000fe80003800000 */
[----:B------:R-:W-:-:S04]  /*63a0*/  FMUL R104, R17, R184 ;  /* 0x000000b811687220 */ /* 0x000fc80000400000 */
[----:B------:R-:W-:-:S05]  /*63b0*/  FFMA R104, R119, R185, R104 ;  /* 0x000000b977687223 */ /* 0x000fca0000000068 */
[----:B------:R-:W-:-:S05]  /*63c0*/  F2FP.F16.F32.PACK_AB R104, RZ, R104 ;  /* 0x00000068ff68723e */ /* 0x000fca00000000ff */
[----:B------:R0:W-:Y:S01]  /*63d0*/  @P5 STG.E.U16 desc[UR36][R10.64+0xb2], R104 ;  /* 0x0000b2680a005986 */ /* 0x0001e2000c101524 */
[----:B------:R-:W-:-:S04]  /*63e0*/  ISETP.NE.AND P5, PT, R23, RZ, PT ;  /* 0x000000ff1700720c */ /* 0x000fc80003fa5270 */
[----:B------:R-:W-:-:S13]  /*63f0*/  ISETP.GT.AND P5, PT, R0, 0x80, P5 ;  /* 0x000000800000780c */ /* 0x000fda0002fa4270 */
[----:B0-----:R-:W-:Y:S05]  /*6400*/  @!P5 BRA `(.L_x_186) ;  /* 0x000000000004d947 */ /* 0x001fea0003800000 */
[----:B------:R0:W5:Y:S02]  /*6410*/  LDG.E.LTC128B.U16 R174, desc[UR36][R20.64+0x80] ;  /* 0x0000802414ae7981 */ /* 0x000164000c1e1520 */
.L_x_186:
[----:B------:R-:W-:Y:S05]  /*6420*/  BSYNC B1 ;  /* 0x0000000000017941 */ /* 0x000fea0003800000 */
.L_x_185:
        /* <DEDUP_REMOVED lines=10> */
.L_x_188:
[----:B------:R-:W-:Y:S05]  /*64d0*/  BSYNC B1 ;  /* 0x0000000000017941 */ /* 0x000fea0003800000 */
.L_x_187:
        /* <DEDUP_REMOVED lines=10> */
.L_x_190:
[----:B------:R-:W-:Y:S05]  /*6580*/  BSYNC B1 ;  /* 0x0000000000017941 */ /* 0x000fea0003800000 */
.L_x_189:
        /* <DEDUP_REMOVED lines=10> */
.L_x_192:
[----:B------:R-:W-:Y:S05]  /*6630*/  BSYNC B1 ;  /* 0x0000000000017941 */ /* 0x000fea0003800000 */
.L_x_191:
        /* <DEDUP_REMOVED lines=9> */
.L_x_194:
[----:B------:R-:W-:Y:S05]  /*66d0*/  BSYNC B1 ;  /* 0x0000000000017941 */ /* 0x000fea0003800000 */
.L_x_193:
        /* <DEDUP_REMOVED lines=9> */
.L_x_196:
[----:B------:R-:W-:Y:S05]  /*6770*/  BSYNC B1 ;  /* 0x0000000000017941 */ /* 0x000fea0003800000 */
.L_x_195:
        /* <DEDUP_REMOVED lines=9> */
.L_x_198:
[----:B------:R-:W-:Y:S05]  /*6810*/  BSYNC B1 ;  /* 0x0000000000017941 */ /* 0x000fea0003800000 */
.L_x_197:
        /* <DEDUP_REMOVED lines=9> */
.L_x_200:
[----:B------:R-:W-:Y:S05]  /*68b0*/  BSYNC B1 ;  /* 0x0000000000017941 */ /* 0x000fea0003800000 */
.L_x_199:
        /* <DEDUP_REMOVED lines=9> */
.L_x_202:
[----:B------:R-:W-:Y:S05]  /*6950*/  BSYNC B1 ;  /* 0x0000000000017941 */ /* 0x000fea0003800000 */
.L_x_201:
        /* <DEDUP_REMOVED lines=9> */
.L_x_204:
[----:B------:R-:W-:Y:S05]  /*69f0*/  BSYNC B1 ;  /* 0x0000000000017941 */ /* 0x000fea0003800000 */
.L_x_203:
        /* <DEDUP_REMOVED lines=9> */
.L_x_206:
[----:B------:R-:W-:Y:S05]  /*6a90*/  BSYNC B1 ;  /* 0x0000000000017941 */ /* 0x000fea0003800000 */
.L_x_205:
        /* <DEDUP_REMOVED lines=9> */
.L_x_208:
[----:B------:R-:W-:Y:S05]  /*6b30*/  BSYNC B1 ;  /* 0x0000000000017941 */ /* 0x000fea0003800000 */
.L_x_207:
        /* <DEDUP_REMOVED lines=9> */
.L_x_210:
[----:B------:R-:W-:Y:S05]  /*6bd0*/  BSYNC B1 ;  /* 0x0000000000017941 */ /* 0x000fea0003800000 */
.L_x_209:
        /* <DEDUP_REMOVED lines=9> */
.L_x_212:
[----:B------:R-:W-:Y:S05]  /*6c70*/  BSYNC B1 ;  /* 0x0000000000017941 */ /* 0x000fea0003800000 */
.L_x_211:
        /* <DEDUP_REMOVED lines=9> */
.L_x_214:
[----:B------:R-:W-:Y:S05]  /*6d10*/  BSYNC B1 ;  /* 0x0000000000017941 */ /* 0x000fea0003800000 */
.L_x_213:
        /* <DEDUP_REMOVED lines=9> */
.L_x_216:
[----:B------:R-:W-:Y:S05]  /*6db0*/  BSYNC B1 ;  /* 0x0000000000017941 */ /* 0x000fea0003800000 */
.L_x_215:
        /* <DEDUP_REMOVED lines=11> */
.L_x_218:
[----:B------:R-:W-:Y:S05]  /*6e70*/  BSYNC B1 ;  /* 0x0000000000017941 */ /* 0x000fea0003800000 */
.L_x_217:
        /* <DEDUP_REMOVED lines=11> */
.L_x_220:
[----:B------:R-:W-:Y:S05]  /*6f30*/  BSYNC B1 ;  /* 0x0000000000017941 */ /* 0x000fea0003800000 */
.L_x_219:
        /* <DEDUP_REMOVED lines=9> */
.L_x_222:
[----:B------:R-:W-:Y:S05]  /*6fd0*/  BSYNC B1 ;  /* 0x0000000000017941 */ /* 0x000fea0003800000 */
.L_x_221:
        /* <DEDUP_REMOVED lines=9> */
.L_x_224:
[----:B------:R-:W-:Y:S05]  /*7070*/  BSYNC B1 ;  /* 0x0000000000017941 */ /* 0x000fea0003800000 */
.L_x_223:
        /* <DEDUP_REMOVED lines=10> */
.L_x_226:
[----:B------:R-:W-:Y:S05]  /*7120*/  BSYNC B1 ;  /* 0x0000000000017941 */ /* 0x000fea0003800000 */
.L_x_225:
        /* <DEDUP_REMOVED lines=10> */
.L_x_228:
[----:B------:R-:W-:Y:S05]  /*71d0*/  BSYNC B1 ;  /* 0x0000000000017941 */ /* 0x000fea0003800000 */
.L_x_227:
        /* <DEDUP_REMOVED lines=9> */
.L_x_230:
[----:B------:R-:W-:Y:S05]  /*7270*/  BSYNC B1 ;  /* 0x0000000000017941 */ /* 0x000fea0003800000 */
.L_x_229:
        /* <DEDUP_REMOVED lines=9> */
.L_x_232:
[----:B------:R-:W-:Y:S05]  /*7310*/  BSYNC B1 ;  /* 0x0000000000017941 */ /* 0x000fea0003800000 */
.L_x_231:
        /* <DEDUP_REMOVED lines=10> */
.L_x_234:
[----:B------:R-:W-:Y:S05]  /*73c0*/  BSYNC B1 ;  /* 0x0000000000017941 */ /* 0x000fea0003800000 */
.L_x_233:
        /* <DEDUP_REMOVED lines=10> */
.L_x_236:
[----:B------:R-:W-:Y:S05]  /*7470*/  BSYNC B1 ;  /* 0x0000000000017941 */ /* 0x000fea0003800000 */
.L_x_235:
        /* <DEDUP_REMOVED lines=9> */
.L_x_238:
[----:B------:R-:W-:Y:S05]  /*7510*/  BSYNC B1 ;  /* 0x0000000000017941 */ /* 0x000fea0003800000 */
.L_x_237:
        /* <DEDUP_REMOVED lines=9> */
.L_x_240:
[----:B------:R-:W-:Y:S05]  /*75b0*/  BSYNC B1 ;  /* 0x0000000000017941 */ /* 0x000fea0003800000 */
.L_x_239:
        /* <DEDUP_REMOVED lines=10> */
.L_x_242:
[----:B------:R-:W-:Y:S05]  /*7660*/  BSYNC B1 ;  /* 0x0000000000017941 */ /* 0x000fea0003800000 */
.L_x_241:
        /* <DEDUP_REMOVED lines=10> */
.L_x_244:
[----:B------:R-:W-:Y:S05]  /*7710*/  BSYNC B1 ;  /* 0x0000000000017941 */ /* 0x000fea0003800000 */
.L_x_243:
        /* <DEDUP_REMOVED lines=9> */
.L_x_246:
[----:B------:R-:W-:Y:S05]  /*77b0*/  BSYNC B1 ;  /* 0x0000000000017941 */ /* 0x000fea0003800000 */
.L_x_245:
        /* <DEDUP_REMOVED lines=9> */
.L_x_248:
[----:B------:R-:W-:Y:S05]  /*7850*/  BSYNC B1 ;  /* 0x0000000000017941 */ /* 0x000fea0003800000 */
.L_x_247:
        /* <DEDUP_REMOVED lines=10> */
.L_x_250:
[----:B------:R-:W-:Y:S05]  /*7900*/  BSYNC B1 ;  /* 0x0000000000017941 */ /* 0x000fea0003800000 */
.L_x_249:
        /* <DEDUP_REMOVED lines=10> */
.L_x_252:
[----:B------:R-:W-:Y:S05]  /*79b0*/  BSYNC B1 ;  /* 0x0000000000017941 */ /* 0x000fea0003800000 */
.L_x_251:
        /* <DEDUP_REMOVED lines=10> */
.L_x_254:
[----:B------:R-:W-:Y:S05]  /*7a60*/  BSYNC B1 ;  /* 0x0000000000017941 */ /* 0x000fea0003800000 */
.L_x_253:
        /* <DEDUP_REMOVED lines=10> */
.L_x_256:
[----:B------:R-:W-:Y:S05]  /*7b10*/  BSYNC B1 ;  /* 0x0000000000017941 */ /* 0x000fea0003800000 */
.L_x_255:
        /* <DEDUP_REMOVED lines=9> */
.L_x_258:
[----:B------:R-:W-:Y:S05]  /*7bb0*/  BSYNC B1 ;  /* 0x0000000000017941 */ /* 0x000fea0003800000 */
.L_x_257:
        /* <DEDUP_REMOVED lines=9> */
.L_x_260:
[----:B------:R-:W-:Y:S05]  /*7c50*/  BSYNC B1 ;  /* 0x0000000000017941 */ /* 0x000fea0003800000 */
.L_x_259:
        /* <DEDUP_REMOVED lines=9> */
.L_x_262:
[----:B------:R-:W-:Y:S05]  /*7cf0*/  BSYNC B1 ;  /* 0x0000000000017941 */ /* 0x000fea0003800000 */
.L_x_261:
        /* <DEDUP_REMOVED lines=9> */
.L_x_264:
[----:B------:R-:W-:Y:S05]  /*7d90*/  BSYNC B1 ;  /* 0x0000000000017941 */ /* 0x000fea0003800000 */
.L_x_263:
        /* <DEDUP_REMOVED lines=9> */
.L_x_266:
[----:B------:R-:W-:Y:S05]  /*7e30*/  BSYNC B1 ;  /* 0x0000000000017941 */ /* 0x000fea0003800000 */
.L_x_265:
        /* <DEDUP_REMOVED lines=9> */
.L_x_268:
[----:B------:R-:W-:Y:S05]  /*7ed0*/  BSYNC B1 ;  /* 0x0000000000017941 */ /* 0x000fea0003800000 */
.L_x_267:
        /* <DEDUP_REMOVED lines=9> */
.L_x_270:
[----:B------:R-:W-:Y:S05]  /*7f70*/  BSYNC B1 ;  /* 0x0000000000017941 */ /* 0x000fea0003800000 */
.L_x_269:
        /* <DEDUP_REMOVED lines=9> */
.L_x_272:
[----:B------:R-:W-:Y:S05]  /*8010*/  BSYNC B1 ;  /* 0x0000000000017941 */ /* 0x000fea0003800000 */
.L_x_271:
        /* <DEDUP_REMOVED lines=9> */
.L_x_274:
[----:B------:R-:W-:Y:S05]  /*80b0*/  BSYNC B1 ;  /* 0x0000000000017941 */ /* 0x000fea0003800000 */
.L_x_273:
        /* <DEDUP_REMOVED lines=9> */
.L_x_276:
[----:B------:R-:W-:Y:S05]  /*8150*/  BSYNC B1 ;  /* 0x0000000000017941 */ /* 0x000fea0003800000 */
.L_x_275:
        /* <DEDUP_REMOVED lines=9> */
.L_x_278:
[----:B------:R-:W-:Y:S05]  /*81f0*/  BSYNC B1 ;  /* 0x0000000000017941 */ /* 0x000fea0003800000 */
.L_x_277:
        /* <DEDUP_REMOVED lines=9> */
.L_x_280:
[----:B------:R-:W-:Y:S05]  /*8290*/  BSYNC B1 ;  /* 0x0000000000017941 */ /* 0x000fea0003800000 */
.L_x_279:
        /* <DEDUP_REMOVED lines=11> */
.L_x_282:
[----:B------:R-:W-:Y:S05]  /*8350*/  BSYNC B1 ;  /* 0x0000000000017941 */ /* 0x000fea0003800000 */
.L_x_281:
        /* <DEDUP_REMOVED lines=11> */
.L_x_284:
[----:B------:R-:W-:Y:S05]  /*8410*/  BSYNC B1 ;  /* 0x0000000000017941 */ /* 0x000fea0003800000 */
.L_x_283:
        /* <DEDUP_REMOVED lines=9> */
.L_x_286:
[----:B------:R-:W-:Y:S05]  /*84b0*/  BSYNC B1 ;  /* 0x0000000000017941 */ /* 0x000fea0003800000 */
.L_x_285:
        /* <DEDUP_REMOVED lines=9> */
.L_x_288:
[----:B------:R-:W-:Y:S05]  /*8550*/  BSYNC B1 ;  /* 0x0000000000017941 */ /* 0x000fea0003800000 */
.L_x_287:
        /* <DEDUP_REMOVED lines=10> */
.L_x_290:
[----:B------:R-:W-:Y:S05]  /*8600*/  BSYNC B1 ;  /* 0x0000000000017941 */ /* 0x000fea0003800000 */
.L_x_289:
        /* <DEDUP_REMOVED lines=10> */
.L_x_292:
[----:B------:R-:W-:Y:S05]  /*86b0*/  BSYNC B1 ;  /* 0x0000000000017941 */ /* 0x000fea0003800000 */
.L_x_291:
        /* <DEDUP_REMOVED lines=9> */
.L_x_294:
[----:B------:R-:W-:Y:S05]  /*8750*/  BSYNC B1 ;  /* 0x0000000000017941 */ /* 0x000fea0003800000 */
.L_x_293:
        /* <DEDUP_REMOVED lines=9> */
.L_x_296:
[----:B------:R-:W-:Y:S05]  /*87f0*/  BSYNC B1 ;  /* 0x0000000000017941 */ /* 0x000fea0003800000 */
.L_x_295:
        /* <DEDUP_REMOVED lines=10> */
.L_x_298:
[----:B------:R-:W-:Y:S05]  /*88a0*/  BSYNC B1 ;  /* 0x0000000000017941 */ /* 0x000fea0003800000 */
.L_x_297:
        /* <DEDUP_REMOVED lines=10> */
.L_x_300:
[----:B------:R-:W-:Y:S05]  /*8950*/  BSYNC B1 ;  /* 0x0000000000017941 */ /* 0x000fea0003800000 */
.L_x_299:
        /* <DEDUP_REMOVED lines=9> */
.L_x_302:
[----:B------:R-:W-:Y:S05]  /*89f0*/  BSYNC B1 ;  /* 0x0000000000017941 */ /* 0x000fea0003800000 */
.L_x_301:
        /* <DEDUP_REMOVED lines=9> */
.L_x_304:
[----:B------:R-:W-:Y:S05]  /*8a90*/  BSYNC B1 ;  /* 0x0000000000017941 */ /* 0x000fea0003800000 */
.L_x_303:
        /* <DEDUP_REMOVED lines=10> */
.L_x_306:
[----:B------:R-:W-:Y:S05]  /*8b40*/  BSYNC B1 ;  /* 0x0000000000017941 */ /* 0x000fea0003800000 */
.L_x_305:
        /* <DEDUP_REMOVED lines=10> */
.L_x_308:
[----:B------:R-:W-:Y:S05]  /*8bf0*/  BSYNC B1 ;  /* 0x0000000000017941 */ /* 0x000fea0003800000 */
.L_x_307:
[----:B-----5:R-:W-:Y:S01]  /*8c00*/  HADD2.F32 R3, -RZ, R174.H0_H0 ;  /* 0x200000aeff037230 */ /* 0x020fe20000004100 */
[----:B------:R-:W-:Y:S04]  /*8c10*/  BSSY B1, `(.L_x_309) ;  /* 0x0000008000017945 */ /* 0x000fe80003800000 */
[----:B01-3--:R-:W-:-:S04]  /*8c20*/  FMUL R4, R3, R184 ;  /* 0x000000b803047220 */ /* 0x00bfc80000400000 */
[----:B------:R-:W-:-:S05]  /*8c30*/  FFMA R4, R53, R185, R4 ;  /* 0x000000b935047223 */ /* 0x000fca0000000004 */
[----:B------:R-:W-:-:S05]  /*8c40*/  F2FP.F16.F32.PACK_AB R4, RZ, R4 ;  /* 0x00000004ff04723e */ /* 0x000fca00000000ff */
[----:B------:R0:W-:Y:S01]  /*8c50*/  @P5 STG.E.U16 desc[UR36][R6.64+0x132], R4 ;  /* 0x0001320406005986 */ /* 0x0001e2000c101524 */
[----:B------:R-:W-:-:S13]  /*8c60*/  ISETP.GT.AND P5, PT, R0, 0x8, P1 ;  /* 0x000000080000780c */ /* 0x000fda0000fa4270 */
[----:B0-----:R-:W-:Y:S05]  /*8c70*/  @!P5 BRA `(.L_x_310) ;  /* 0x000000000004d947 */ /* 0x001fea0003800000 */
[----:B------:R0:W5:Y:S02]  /*8c80*/  LDG.E.LTC128B.U16 R174, desc[UR36][R8.64+0x130] ;  /* 0x0001302408ae7981 */ /* 0x000164000c1e1520 */
.L_x_310:
[----:B------:R-:W-:Y:S05]  /*8c90*/  BSYNC B1 ;  /* 0x0000000000017941 */ /* 0x000fea0003800000 */
.L_x_309:
[----:B-----5:R-:W-:Y:S01]  /*8ca0*/  HADD2.F32 R3, -RZ, R174.H0_H0 ;  /* 0x200000aeff037230 */ /* 0x020fe20000004100 */
[----:B------:R-:W-:Y:S01]  /*8cb0*/  BSSY B1, `(.L_x_311) ;  /* 0x000000a000017945 */ /* 0x000fe20003800000 */
[----:B------:R-:W-:Y:S02]  /*8cc0*/  @P5 IMAD.MOV.U32 R4, RZ, RZ, R10 ;  /* 0x000000ffff045224 */ /* 0x000fe400078e000a */
[----:B------:R-:W-:Y:S02]  /*8cd0*/  @P5 IMAD.MOV.U32 R5, RZ, RZ, R11 ;  /* 0x000000ffff055224 */ /* 0x000fe400078e000b */
[----:B------:R-:W-:-:S04]  /*8ce0*/  FMUL R3, R3, R184 ;  /* 0x000000b803037220 */ /* 0x000fc80000400000 */
[----:B------:R-:W-:-:S05]  /*8cf0*/  FFMA R3, R54, R185, R3 ;  /* 0x000000b936037223 */ /* 0x000fca0000000003 */
[----:B------:R-:W-:-:S05]  /*8d00*/  F2FP.F16.F32.PACK_AB R3, RZ, R3 ;  /* 0x00000003ff03723e */ /* 0x000fca00000000ff */
[----:B------:R1:W-:Y:S01]  /*8d10*/  @P5 STG.E.U16 desc[UR36][R4.64+0x130], R3 ;  /* 0x0001300304005986 */ /* 0x0003e2000c101524 */
[----:B------:R-:W-:-:S13]  /*8d20*/  ISETP.GT.AND P5, PT, R0, 0x8, P0 ;  /* 0x000000080000780c */ /* 0x000fda00007a4270 */
[----:B-1----:R-:W-:Y:S05]  /*8d30*/  @!P5 BRA `(.L_x_312) ;  /* 0x000000000004d947 */ /* 0x002fea0003800000 */
[----:B------:R1:W5:Y:S02]  /*8d40*/  LDG.E.LTC128B.U16 R174, desc[UR36][R8.64+0x132] ;  /* 0x0001322408ae7981 */ /* 0x000364000c1e1520 */
.L_x_312:
[----:B------:R-:W-:Y:S05]  /*8d50*/  BSYNC B1 ;  /* 0x0000000000017941 */ /* 0x000fea0003800000 */
.L_x_311:
        /* <DEDUP_REMOVED lines=8> */
[----:B---3--:R-:W-:Y:S05]  /*8de0*/  @!P5 BRA `(.L_x_314) ;  /* 0x000000000004d947 */ /* 0x008fea0003800000 */
[----:B------:R3:W5:Y:S02]  /*8df0*/  LDG.E.LTC128B.U16 R174, desc[UR36][R20.64+0x100] ;  /* 0x0001002414ae7981 */ /* 0x000764000c1e1520 */
.L_x_314:
[----:B------:R-:W-:Y:S05]  /*8e00*/  BSYNC B1 ;  /* 0x0000000000017941 */ /* 0x000fea0003800000 */
.L_x_313:
        /* <DEDUP_REMOVED lines=10> */
.L_x_316:
[----:B------:R-:W-:Y:S05]  /*8eb0*/  BSYNC B1 ;  /* 0x0000000000017941 */ /* 0x000fea0003800000 */
.L_x_315:
        /* <DEDUP_REMOVED lines=10> */
.L_x_318:
[----:B------:R-:W-:Y:S05]  /*8f60*/  BSYNC B1 ;  /* 0x0000000000017941 */ /* 0x000fea0003800000 */
.L_x_317:
        /* <DEDUP_REMOVED lines=10> */
.L_x_320:
[----:B------:R-:W-:Y:S05]  /*9010*/  BSYNC B1 ;  /* 0x0000000000017941 */ /* 0x000fea0003800000 */
.L_x_319:
        /* <DEDUP_REMOVED lines=9> */
.L_x_322:
[----:B------:R-:W-:Y:S05]  /*90b0*/  BSYNC B1 ;  /* 0x0000000000017941 */ /* 0x000fea0003800000 */
.L_x_321:
        /* <DEDUP_REMOVED lines=9> */
.L_x_324:
[----:B------:R-:W-:Y:S05]  /*9150*/  BSYNC B1 ;  /* 0x0000000000017941 */ /* 0x000fea0003800000 */
.L_x_323:
        /* <DEDUP_REMOVED lines=9> */
.L_x_326:
[----:B------:R-:W-:Y:S05]  /*91f0*/  BSYNC B1 ;  /* 0x0000000000017941 */ /* 0x000fea0003800000 */
.L_x_325:
        /* <DEDUP_REMOVED lines=9> */
.L_x_328:
[----:B------:R-:W-:Y:S05]  /*9290*/  BSYNC B1 ;  /* 0x0000000000017941 */ /* 0x000fea0003800000 */
.L_x_327:
        /* <DEDUP_REMOVED lines=9> */
.L_x_330:
[----:B------:R-:W-:Y:S05]  /*9330*/  BSYNC B1 ;  /* 0x0000000000017941 */ /* 0x000fea0003800000 */
.L_x_329:
        /* <DEDUP_REMOVED lines=9> */
.L_x_332:
[----:B------:R-:W-:Y:S05]  /*93d0*/  BSYNC B1 ;  /* 0x0000000000017941 */ /* 0x000fea0003800000 */
.L_x_331:
        /* <DEDUP_REMOVED lines=9> */
.L_x_334:
[----:B------:R-:W-:Y:S05]  /*9470*/  BSYNC B1 ;  /* 0x0000000000017941 */ /* 0x000fea0003800000 */
.L_x_333:
        /* <DEDUP_REMOVED lines=9> */
.L_x_336:
[----:B------:R-:W-:Y:S05]  /*9510*/  BSYNC B1 ;  /* 0x0000000000017941 */ /* 0x000fea0003800000 */
.L_x_335:
        /* <DEDUP_REMOVED lines=9> */
.L_x_338:
[----:B------:R-:W-:Y:S05]  /*95b0*/  BSYNC B1 ;  /* 0x0000000000017941 */ /* 0x000fea0003800000 */
.L_x_337:
        /* <DEDUP_REMOVED lines=9> */
.L_x_340:
[----:B------:R-:W-:Y:S05]  /*9650*/  BSYNC B1 ;  /* 0x0000000000017941 */ /* 0x000fea0003800000 */
.L_x_339:
        /* <DEDUP_REMOVED lines=9> */
.L_x_342:
[----:B------:R-:W-:Y:S05]  /*96f0*/  BSYNC B1 ;  /* 0x0000000000017941 */ /* 0x000fea0003800000 */
.L_x_341:
        /* <DEDUP_REMOVED lines=9> */
.L_x_344:
[----:B------:R-:W-:Y:S05]  /*9790*/  BSYNC B1 ;  /* 0x0000000000017941 */ /* 0x000fea0003800000 */
.L_x_343:
[----:B------:R-:W-:Y:S05]  /*97a0*/  @!P0 BRA `(.L_x_345) ;  /* 0x0000002c005c8947 */ /* 0x000fea0003800000 */
[----:B0----5:R-:W-:-:S05]  /*97b0*/  HADD2.F32 R3, -RZ, R174.H0_H0 ;  /* 0x200000aeff037230 */ /* 0x021fca0000004100 */
[----:B------:R-:W-:-:S04]  /*97c0*/  FMUL R0, R3, R184 ;  /* 0x000000b803007220 */ /* 0x000fc80000400000 */
[----:B------:R-:W-:-:S05]  /*97d0*/  FFMA R0, R39, R185, R0 ;  /* 0x000000b927007223 */ /* 0x000fca0000000000 */
[----:B------:R-:W-:-:S05]  /*97e0*/  F2FP.F16.F32.PACK_AB R0, RZ, R0 ;  /* 0x00000000ff00723e */ /* 0x000fca00000000ff */
[----:B------:R0:W-:Y:S01]  /*97f0*/  STG.E.U16 desc[UR36][R120.64+0x132], R0 ;  /* 0x0001320078007986 */ /* 0x0001e2000c101524 */
[----:B------:R-:W-:Y:S05]  /*9800*/  BRA `(.L_x_345) ;  /* 0x0000002c00447947 */ /* 0x000fea0003800000 */
.L_x_30:
[----:B------:R-:W-:Y:S01]  /*9810*/  ULDC.64 UR4, c[0x0][0x5c0] ;  /* 0x0001700000047ab9 */ /* 0x000fe20000000a00 */
[-C--:B------:R-:W-:Y:S01]  /*9820*/  FMUL R168, R168, R185.reuse ;  /* 0x000000b9a8a87220 */ /* 0x080fe20000400000 */
[----:B------:R-:W-:Y:S01]  /*9830*/  LEA R4, P2, R8, UR4, 0x1 ;  /* 0x0000000408047c11 */ /* 0x000fe2000f8408ff */
[----:B------:R-:W-:Y:S01]  /*9840*/  IMAD.SHL.U32 R11, R12, 0x10, RZ ;  /* 0x000000100c0b7824 */ /* 0x000fe200078e00ff */
[----:B------:R-:W-:Y:S01]  /*9850*/  ISETP.GT.AND P3, PT, R3, 0x1, PT ;  /* 0x000000010300780c */ /* 0x000fe20003f64270 */
[-C--:B------:R-:W-:Y:S01]  /*9860*/  FMUL R169, R169, R185.reuse ;  /* 0x000000b9a9a97220 */ /* 0x080fe20000400000 */
[----:B------:R-:W-:Y:S01]  /*9870*/  F2FP.F16.F32.PACK_AB R168, RZ, R168 ;  /* 0x000000a8ffa8723e */ /* 0x000fe200000000ff */
[-C--:B------:R-:W-:Y:S01]  /*9880*/  FMUL R170, R170, R185.reuse ;  /* 0x000000b9aaaa7220 */ /* 0x080fe20000400000 */
[----:B------:R-:W-:Y:S01]  /*9890*/  LEA.HI.X R5, R8, UR5, R199, 0x1, P2 ;  /* 0x0000000508057c11 */ /* 0x000fe200090f0cc7 */
[-C--:B------:R-:W-:Y:S01]  /*98a0*/  FMUL R171, R171, R185.reuse ;  /* 0x000000b9abab7220 */ /* 0x080fe20000400000 */
[----:B------:R-:W-:Y:S01]  /*98b0*/  ISETP.GT.AND P2, PT, R0, 0x8, P0 ;  /* 0x000000080000780c */ /* 0x000fe20000744270 */
[-C--:B------:R-:W-:Y:S01]  /*98c0*/  FMUL R172, R172, R185.reuse ;  /* 0x000000b9acac7220 */ /* 0x080fe20000400000 */
[C---:B------:R-:W-:Y:S01]  /*98d0*/  ISETP.GT.AND P4, PT, R0.reuse, 0x8, P3 ;  /* 0x000000080000780c */ /* 0x040fe20001f84270 */
[----:B------:R-:W-:Y:S01]  /*98e0*/  @P1 STG.E.U16 desc[UR36][R4.64], R168 ;  /* 0x000000a804001986 */ /* 0x000fe2000c101524 */
[----:B------:R-:W-:Y:S01]  /*98f0*/  ISETP.GT.AND P1, PT, R0, RZ, P3 ;  /* 0x000000ff0000720c */ /* 0x000fe20001f24270 */
[-C--:B------:R-:W-:Y:S01]  /*9900*/  FMUL R173, R173, R185.reuse ;  /* 0x000000b9adad7220 */ /* 0x080fe20000400000 */
[----:B------:R-:W-:Y:S01]  /*9910*/  SHF.L.U64.HI R9, R12, 0x4, R13 ;  /* 0x000000040c097819 */ /* 0x000fe2000001020d */
[-C--:B------:R-:W-:Y:S01]  /*9920*/  FMUL R174, R174, R185.reuse ;  /* 0x000000b9aeae7220 */ /* 0x080fe20000400000 */
[----:B------:R-:W-:Y:S01]  /*9930*/  IADD3 R6, P3, R11, R4, RZ ;  /* 0x000000040b067210 */ /* 0x000fe20007f7e0ff */
[----:B------:R-:W-:Y:S01]  /*9940*/  FMUL R175, R175, R185 ;  /* 0x000000b9afaf7220 */ /* 0x000fe20000400000 */
[----:B------:R-:W-:Y:S01]  /*9950*/  F2FP.F16.F32.PACK_AB R169, RZ, R169 ;  /* 0x000000a9ffa9723e */ /* 0x000fe200000000ff */
[----:B------:R-:W-:Y:S01]  /*9960*/  FMUL R176, R176, R185 ;  /* 0x000000b9b0b07220 */ /* 0x000fe20000400000 */
[----:B------:R-:W-:Y:S01]  /*9970*/  F2FP.F16.F32.PACK_AB R170, RZ, R170 ;  /* 0x000000aaffaa723e */ /* 0x000fe200000000ff */
[----:B------:R-:W-:Y:S01]  /*9980*/  IMAD.X R7, R9, 0x1, R5, P3 ;  /* 0x0000000109077824 */ /* 0x000fe200018e0605 */
[----:B------:R-:W-:Y:S01]  /*9990*/  F2FP.F16.F32.PACK_AB R171, RZ, R171 ;  /* 0x000000abffab723e */ /* 0x000fe200000000ff */
[----:B------:R-:W-:Y:S01]  /*99a0*/  IMAD R13, R13, 0xf0, RZ ;  /* 0x000000f00d0d7824 */ /* 0x000fe200078e02ff */
[----:B------:R-:W-:Y:S01]  /*99b0*/  F2FP.F16.F32.PACK_AB R172, RZ, R172 ;  /* 0x000000acffac723e */ /* 0x000fe200000000ff */
[----:B------:R-:W-:Y:S01]  /*99c0*/  @P1 STG.E.U16 desc[UR36][R4.64+0x2], R169 ;  /* 0x000002a904001986 */ /* 0x000fe2000c101524 */
[C---:B------:R-:W-:Y:S01]  /*99d0*/  ISETP.GT.AND P1, PT, R3.reuse, 0x8, PT ;  /* 0x000000080300780c */ /* 0x040fe20003f24270 */
[----:B------:R-:W-:Y:S01]  /*99e0*/  IMAD.WIDE.U32 R20, R12, 0xf0, R6 ;  /* 0x000000f00c147825 */ /* 0x000fe200078e0006 */
[----:B------:R-:W-:Y:S01]  /*99f0*/  F2FP.F16.F32.PACK_AB R173, RZ, R173 ;  /* 0x000000adffad723e */ /* 0x000fe200000000ff */
[----:B------:R-:W-:Y:S01]  /*9a00*/  @P2 STG.E.U16 desc[UR36][R6.64], R170 ;  /* 0x000000aa06002986 */ /* 0x000fe2000c101524 */
[----:B------:R-:W-:Y:S01]  /*9a10*/  ISETP.GT.AND P2, PT, R3, 0x9, PT ;  /* 0x000000090300780c */ /* 0x000fe20003f44270 */
[----:B------:R-:W-:Y:S01]  /*9a20*/  IMAD.IADD R21, R21, 0x1, R13 ;  /* 0x0000000115157824 */ /* 0x000fe200078e020d */
[C---:B------:R-:W-:Y:S01]  /*9a30*/  ISETP.GT.AND P3, PT, R0.reuse, RZ, P1 ;  /* 0x000000ff0000720c */ /* 0x040fe20000f64270 */
[----:B------:R-:W-:Y:S01]  /*9a40*/  @P4 STG.E.U16 desc[UR36][R6.64+0x2], R171 ;  /* 0x000002ab06004986 */ /* 0x000fe2000c101524 */
[----:B------:R-:W-:Y:S01]  /*9a50*/  ISETP.GT.AND P4, PT, R0, RZ, P2 ;  /* 0x000000ff0000720c */ /* 0x000fe20001784270 */
[-C--:B------:R-:W-:Y:S01]  /*9a60*/  FMUL R177, R177, R185.reuse ;  /* 0x000000b9b1b17220 */ /* 0x080fe20000400000 */
[----:B------:R-:W-:Y:S01]  /*9a70*/  F2FP.F16.F32.PACK_AB R174, RZ, R174 ;  /* 0x000000aeffae723e */ /* 0x000fe200000000ff */
[----:B------:R-:W-:Y:S01]  /*9a80*/  FMUL R178, R178, R185 ;  /* 0x000000b9b2b27220 */ /* 0x000fe20000400000 */
[----:B------:R-:W-:Y:S01]  /*9a90*/  F2FP.F16.F32.PACK_AB R175, RZ, R175 ;  /* 0x000000afffaf723e */ /* 0x000fe200000000ff */
[-C--:B------:R-:W-:Y:S01]  /*9aa0*/  FMUL R179, R179, R185.reuse ;  /* 0x000000b9b3b37220 */ /* 0x080fe20000400000 */
[----:B------:R-:W-:Y:S01]  /*9ab0*/  F2FP.F16.F32.PACK_AB R176, RZ, R176 ;  /* 0x000000b0ffb0723e */ /* 0x000fe200000000ff */
[----:B------:R-:W-:Y:S01]  /*9ac0*/  FMUL R180, R180, R185 ;  /* 0x000000b9b4b47220 */ /* 0x000fe20000400000 */
[----:B------:R-:W-:Y:S01]  /*9ad0*/  F2FP.F16.F32.PACK_AB R177, RZ, R177 ;  /* 0x000000b1ffb1723e */ /* 0x000fe200000000ff */
[-C--:B------:R-:W-:Y:S01]  /*9ae0*/  FMUL R181, R181, R185.reuse ;  /* 0x000000b9b5b57220 */ /* 0x080fe20000400000 */
[----:B------:R-:W-:Y:S01]  /*9af0*/  F2FP.F16.F32.PACK_AB R178, RZ, R178 ;  /* 0x000000b2ffb2723e */ /* 0x000fe200000000ff */
[----:B------:R-:W-:Y:S01]  /*9b00*/  @P3 STG.E.U16 desc[UR36][R4.64+0x10], R172 ;  /* 0x000010ac04003986 */ /* 0x000fe2000c101524 */
[----:B------:R-:W-:Y:S01]  /*9b10*/  ISETP.GT.AND P3, PT, R0, 0x8, P1 ;  /* 0x000000080000780c */ /* 0x000fe20000f64270 */
[----:B------:R-:W-:Y:S01]  /*9b20*/  FMUL R182, R182, R185 ;  /* 0x000000b9b6b67220 */ /* 0x000fe20000400000 */
[----:B------:R-:W-:Y:S01]  /*9b30*/  F2FP.F16.F32.PACK_AB R179, RZ, R179 ;  /* 0x000000b3ffb3723e */ /* 0x000fe200000000ff */
[----:B------:R-:W-:Y:S01]  /*9b40*/  @P4 STG.E.U16 desc[UR36][R4.64+0x12], R173 ;  /* 0x000012ad04004986 */ /* 0x000fe2000c101524 */
[----:B------:R-:W-:Y:S01]  /*9b50*/  ISETP.GT.AND P4, PT, R0, 0x8, P2 ;  /* 0x000000080000780c */ /* 0x000fe20001784270 */
[-C--:B------:R-:W-:Y:S01]  /*9b60*/  FMUL R183, R183, R185.reuse ;  /* 0x000000b9b7b77220 */ /* 0x080fe20000400000 */
[----:B------:R-:W-:Y:S01]  /*9b70*/  F2FP.F16.F32.PACK_AB R180, RZ, R180 ;  /* 0x000000b4ffb4723e */ /* 0x000fe200000000ff */
[-C--:B------:R-:W-:Y:S01]  /*9b80*/  FMUL R152, R152, R185.reuse ;  /* 0x000000b998987220 */ /* 0x080fe20000400000 */
[----:B------:R-:W-:Y:S01]  /*9b90*/  P2R R8, PR, RZ, 0x2 ;  /* 0x00000002ff087803 */ /* 0x000fe20000000000 */
[----:B------:R-:W-:Y:S01]  /*9ba0*/  FMUL R153, R153, R185 ;  /* 0x000000b999997220 */ /* 0x000fe20000400000 */
[----:B------:R-:W-:Y:S01]  /*9bb0*/  F2FP.F16.F32.PACK_AB R181, RZ, R181 ;  /* 0x000000b5ffb5723e */ /* 0x000fe200000000ff */
[-C--:B------:R-:W-:Y:S01]  /*9bc0*/  FMUL R154, R154, R185.reuse ;  /* 0x000000b99a9a7220 */ /* 0x080fe20000400000 */
[----:B------:R-:W-:Y:S01]  /*9bd0*/  F2FP.F16.F32.PACK_AB R182, RZ, R182 ;  /* 0x000000b6ffb6723e */ /* 0x000fe200000000ff */
[----:B------:R-:W-:Y:S01]  /*9be0*/  @P3 STG.E.U16 desc[UR36][R6.64+0x10], R174 ;  /* 0x000010ae06003986 */ /* 0x000fe2000c101524 */
[----:B------:R-:W-:Y:S01]  /*9bf0*/  ISETP.GT.AND P3, PT, R3, 0x10, PT ;  /* 0x000000100300780c */ /* 0x000fe20003f64270 */
[----:B------:R-:W-:Y:S01]  /*9c00*/  FMUL R155, R155, R185 ;  /* 0x000000b99b9b7220 */ /* 0x000fe20000400000 */
[----:B------:R-:W-:Y:S01]  /*9c10*/  F2FP.F16.F32.PACK_AB R183, RZ, R183 ;  /* 0x000000b7ffb7723e */ /* 0x000fe200000000ff */
        /* <DEDUP_REMOVED lines=14> */
[----:B------:R-:W-:Y:S01]  /*9d00*/  @P4 STG.E.U16 desc[UR36][R4.64+0x20], R176 ;  /* 0x000020b004004986 */ /* 0x000fe2000c101524 */
[----:B------:R-:W-:Y:S01]  /*9d10*/  IADD3 R14, P4, R11, R20, RZ ;  /* 0x000000140b0e7210 */ /* 0x000fe20007f9e0ff */
[-C--:B------:R-:W-:Y:S01]  /*9d20*/  FMUL R162, R162, R185.reuse ;  /* 0x000000b9a2a27220 */ /* 0x080fe20000400000 */
[----:B------:R-:W-:Y:S01]  /*9d30*/  F2FP.F16.F32.PACK_AB R158, RZ, R158 ;  /* 0x0000009eff9e723e */ /* 0x000fe200000000ff */
[----:B------:R-:W-:Y:S01]  /*9d40*/  FMUL R163, R163, R185 ;  /* 0x000000b9a3a37220 */ /* 0x000fe20000400000 */
[----:B------:R-:W-:Y:S01]  /*9d50*/  F2FP.F16.F32.PACK_AB R159, RZ, R159 ;  /* 0x0000009fff9f723e */ /* 0x000fe200000000ff */
[--C-:B------:R-:W-:Y:S01]  /*9d60*/  IMAD.X R15, R9, 0x1, R21.reuse, P4 ;  /* 0x00000001090f7824 */ /* 0x100fe200020e0615 */
[----:B------:R-:W-:Y:S01]  /*9d70*/  ISETP.GT.AND P4, PT, R3, 0x11, PT ;  /* 0x000000110300780c */ /* 0x000fe20003f84270 */
[-C--:B------:R-:W-:Y:S01]  /*9d80*/  FMUL R164, R164, R185.reuse ;  /* 0x000000b9a4a47220 */ /* 0x080fe20000400000 */
[----:B------:R-:W-:Y:S01]  /*9d90*/  F2FP.F16.F32.PACK_AB R160, RZ, R160 ;  /* 0x000000a0ffa0723e */ /* 0x000fe200000000ff */
[-C--:B------:R-:W-:Y:S01]  /*9da0*/  FMUL R165, R165, R185.reuse ;  /* 0x000000b9a5a57220 */ /* 0x080fe20000400000 */
[----:B------:R-:W-:Y:S01]  /*9db0*/  ISETP.GT.AND P5, PT, R0, RZ, P4 ;  /* 0x000000ff0000720c */ /* 0x000fe200027a4270 */
        /* <DEDUP_REMOVED lines=44> */
[-C--:B------:R-:W-:Y:S01]  /*a080*/  FMUL R121, R121, R185.reuse ;  /* 0x000000b979797220 */ /* 0x080fe20000400000 */
        /* <DEDUP_REMOVED lines=29> */
[----:B------:R-:W-:Y:S01]  /*a260*/  FMUL R135, R135, R185 ;  /* 0x000000b987877220 */ /* 0x000fe20000400000 */
[----:B------:R-:W-:Y:S01]  /*a270*/  F2FP.F16.F32.PACK_AB R129, RZ, R129 ;  /* 0x00000081ff81723e */ /* 0x000fe200000000ff */
[----:B------:R-:W-:Y:S01]  /*a280*/  @P1 STG.E.U16 desc[UR36][R4.64+0x32], R181 ;  /* 0x000032b504001986 */ /* 0x000fe2000c101524 */
[----:B------:R-:W-:Y:S01]  /*a290*/  ISETP.GT.AND P1, PT, R0, 0x8, P5 ;  /* 0x000000080000780c */ /* 0x000fe20002f24270 */
[-C--:B------:R-:W-:Y:S01]  /*a2a0*/  FMUL R104, R104, R185.reuse ;  /* 0x000000b968687220 */ /* 0x080fe20000400000 */
[----:B------:R-:W-:Y:S01]  /*a2b0*/  F2FP.F16.F32.PACK_AB R128, RZ, R128 ;  /* 0x00000080ff80723e */ /* 0x000fe200000000ff */
[-C--:B------:R-:W-:Y:S01]  /*a2c0*/  FMUL R105, R105, R185.reuse ;  /* 0x000000b969697220 */ /* 0x080fe20000400000 */
[----:B------:R-:W-:Y:S01]  /*a2d0*/  F2FP.F16.F32.PACK_AB R130, RZ, R130 ;  /* 0x00000082ff82723e */ /* 0x000fe200000000ff */
[----:B------:R-:W-:Y:S01]  /*a2e0*/  FMUL R106, R106, R185 ;  /* 0x000000b96a6a7220 */ /* 0x000fe20000400000 */
[----:B------:R-:W-:Y:S01]  /*a2f0*/  F2FP.F16.F32.PACK_AB R131, RZ, R131 ;  /* 0x00000083ff83723e */ /* 0x000fe200000000ff */
[----:B------:R-:W-:Y:S01]  /*a300*/  FMUL R107, R107, R185 ;  /* 0x000000b96b6b7220 */ /* 0x000fe20000400000 */
[----:B------:R-:W-:Y:S01]  /*a310*/  F2FP.F16.F32.PACK_AB R133, RZ, R133 ;  /* 0x00000085ff85723e */ /* 0x000fe200000000ff */
[-C--:B------:R-:W-:Y:S01]  /*a320*/  FMUL R108, R108, R185.reuse ;  /* 0x000000b96c6c7220 */ /* 0x080fe20000400000 */
        /* <DEDUP_REMOVED lines=19> */
[-C--:B------:R-:W-:Y:S01]  /*a460*/  FMUL R116, R116, R185.reuse ;  /* 0x000000b974747220 */ /* 0x080fe20000400000 */
        /* <DEDUP_REMOVED lines=11> */
[----:B------:R0:W-:Y:S01]  /*a520*/  @P1 STG.E.U16 desc[UR36][R20.64], R152 ;  /* 0x0000009814001986 */ /* 0x0001e2000c101524 */
[----:B------:R-:W-:Y:S01]  /*a530*/  ISETP.GT.AND P1, PT, R3, 0x1, PT ;  /* 0x000000010300780c */ /* 0x000fe20003f24270 */
[-C--:B------:R-:W-:Y:S01]  /*a540*/  FMUL R90, R90, R185.reuse ;  /* 0x000000b95a5a7220 */ /* 0x080fe20000400000 */
[----:B------:R-:W-:Y:S01]  /*a550*/  F2FP.F16.F32.PACK_AB R114, RZ, R114 ;  /* 0x00000072ff72723e */ /* 0x000fe200000000ff */
        /* <DEDUP_REMOVED lines=14> */
[----:B------:R1:W-:Y:S01]  /*a640*/  @P1 STG.E.U16 desc[UR36][R20.64+0x2], R153 ;  /* 0x0000029914001986 */ /* 0x0003e2000c101524 */
[----:B------:R-:W-:Y:S01]  /*a650*/  ISETP.NE.AND P1, PT, R8, RZ, PT ;  /* 0x000000ff0800720c */ /* 0x000fe20003f25270 */
[----:B------:R-:W-:Y:S01]  /*a660*/  FMUL R98, R98, R185 ;  /* 0x000000b962627220 */ /* 0x000fe20000400000 */
[----:B------:R-:W-:Y:S01]  /*a670*/  F2FP.F16.F32.PACK_AB R89, RZ, R89 ;  /* 0x00000059ff59723e */ /* 0x000fe200000000ff */
[----:B------:R-:W-:Y:S01]  /*a680*/  @P0 STG.E.U16 desc[UR36][R14.64], R154 ;  /* 0x0000009a0e000986 */ /* 0x000fe2000c101524 */
        /* <DEDUP_REMOVED lines=18> */
[C---:B------:R-:W-:Y:S01]  /*a7b0*/  ISETP.GT.AND P0, PT, R0.reuse, 0x80, P1 ;  /* 0x000000800000780c */ /* 0x040fe20000f04270 */
[-C--:B------:R-:W-:Y:S01]  /*a7c0*/  FMUL R75, R75, R185.reuse ;  /* 0x000000b94b4b7220 */ /* 0x080fe20000400000 */
        /* <DEDUP_REMOVED lines=11> */
[----:B------:R-:W-:Y:S01]  /*a880*/  @P0 STG.E.U16 desc[UR36][R20.64+0x10], R156 ;  /* 0x0000109c14000986 */ /* 0x000fe2000c101524 */
[C---:B------:R-:W-:Y:S01]  /*a890*/  ISETP.GT.AND P0, PT, R0.reuse, 0x80, P2 ;  /* 0x000000800000780c */ /* 0x040fe20001704270 */
[-C--:B------:R-:W-:Y:S01]  /*a8a0*/  FMUL R81, R81, R185.reuse ;  /* 0x000000b951517220 */ /* 0x080fe20000400000 */
[----:B------:R-:W-:Y:S01]  /*a8b0*/  ISETP.GT.AND P2, PT, R0, 0x88, P2 ;  /* 0x000000880000780c */ /* 0x000fe20001744270 */
        /* <DEDUP_REMOVED lines=13> */
[C---:B------:R-:W-:Y:S01]  /*a990*/  ISETP.GT.AND P3, PT, R0.reuse, 0x88, P3 ;  /* 0x000000880000780c */ /* 0x040fe20001f64270 */
[----:B------:R-:W-:Y:S01]  /*a9a0*/  @P1 STG.E.U16 desc[UR36][R14.64+0x10], R158 ;  /* 0x0000109e0e001986 */ /* 0x000fe2000c101524 */
[----:B------:R-:W-:Y:S01]  /*a9b0*/  ISETP.GT.AND P1, PT, R0, 0x80, P4 ;  /* 0x000000800000780c */ /* 0x000fe20002724270 */
[-C--:B------:R-:W-:Y:S01]  /*a9c0*/  FMUL R56, R56, R185.reuse ;  /* 0x000000b938387220 */ /* 0x080fe20000400000 */
[----:B------:R-:W-:Y:S01]  /*a9d0*/  ISETP.GT.AND P4, PT, R0, 0x88, P4 ;  /* 0x000000880000780c */ /* 0x000fe20002784270 */
[----:B------:R-:W-:Y:S01]  /*a9e0*/  @P2 STG.E.U16 desc[UR36][R14.64+0x12], R159 ;  /* 0x0000129f0e002986 */ /* 0x000fe2000c101524 */
[----:B------:R-:W-:Y:S01]  /*a9f0*/  ISETP.GT.AND P2, PT, R3, 0x20, PT ;  /* 0x000000200300780c */ /* 0x000fe20003f44270 */
        /* <DEDUP_REMOVED lines=10> */
[----:B------:R-:W-:Y:S01]  /*aaa0*/  FMUL R60, R60, R185 ;  /* 0x000000b93c3c7220 */ /* 0x000fe20000400000 */
[----:B------:R-:W-:Y:S01]  /*aab0*/  ISETP.GT.AND P6, PT, R0, 0x88, P6 ;  /* 0x000000880000780c */ /* 0x000fe200037c4270 */
[----:B------:R-:W-:Y:S01]  /*aac0*/  @P3 STG.E.U16 desc[UR36][R14.64+0x20], R162 ;  /* 0x000020a20e003986 */ /* 0x000fe2000c101524 */
[----:B------:R-:W-:Y:S01]  /*aad0*/  F2FP.F16.F32.PACK_AB R77, RZ, R77 ;  /* 0x0000004dff4d723e */ /* 0x000fe200000000ff */
[----:B------:R-:W-:Y:S01]  /*aae0*/  FMUL R61, R61, R185 ;  /* 0x000000b93d3d7220 */ /* 0x000fe20000400000 */
[----:B------:R-:W-:Y:S01]  /*aaf0*/  F2FP.F16.F32.PACK_AB R78, RZ, R78 ;  /* 0x0000004eff4e723e */ /* 0x000fe200000000ff */
[----:B------:R-:W-:Y:S01]  /*ab00*/  @P4 STG.E.U16 desc[UR36][R14.64+0x22], R163 ;  /* 0x000022a30e004986 */ /* 0x000fe2000c101524 */
[----:B------:R-:W-:Y:S01]  /*ab10*/  F2FP.F16.F32.PACK_AB R79, RZ, R79 ;  /* 0x0000004fff4f723e */ /* 0x000fe200000000ff */
[----:B------:R-:W-:Y:S01]  /*ab20*/  FMUL R62, R62, R185 ;  /* 0x000000b93e3e7220 */ /* 0x000fe20000400000 */
[----:B------:R-:W-:Y:S01]  /*ab30*/  F2FP.F16.F32.PACK_AB R80, RZ, R80 ;  /* 0x00000050ff50723e */ /* 0x000fe200000000ff */
[----:B------:R-:W-:Y:S01]  /*ab40*/  @P0 STG.E.U16 desc[UR36][R20.64+0x30], R164 ;  /* 0x000030a414000986 */ /* 0x000fe2000c101524 */
[----:B------:R-:W-:Y:S01]  /*ab50*/  ISETP.GT.AND P0, PT, R3, 0x21, PT ;  /* 0x000000210300780c */ /* 0x000fe20003f04270 */
[----:B0-----:R-:W-:Y:S01]  /*ab60*/  @P1 IMAD.MOV.U32 R152, RZ, RZ, R20 ;  /* 0x000000ffff981224 */ /* 0x001fe200078e0014 */
[----:B------:R-:W-:Y:S01]  /*ab70*/  F2FP.F16.F32.PACK_AB R81, RZ, R81 ;  /* 0x00000051ff51723e */ /* 0x000fe200000000ff */
[----:B-1----:R-:W-:Y:S01]  /*ab80*/  @P1 IMAD.MOV.U32 R153, RZ, RZ, R21 ;  /* 0x000000ffff991224 */ /* 0x002fe200078e0015 */
[C---:B------:R-:W-:Y:S01]  /*ab90*/  ISETP.GT.AND P3, PT, R0.reuse, RZ, P0 ;  /* 0x000000ff0000720c */ /* 0x040fe20000764270 */
[-C--:B------:R-:W-:Y:S01]  /*aba0*/  FMUL R63, R63, R185.reuse ;  /* 0x000000b93f3f7220 */ /* 0x080fe20000400000 */
[C---:B------:R-:W-:Y:S01]  /*abb0*/  ISETP.GT.AND P4, PT, R0.reuse, 0x8, P0 ;  /* 0x000000080000780c */ /* 0x040fe20000784270 */
[-C--:B------:R-:W-:Y:S01]  /*abc0*/  FMUL R65, R65, R185.reuse ;  /* 0x000000b941417220 */ /* 0x080fe20000400000 */
[----:B------:R-:W-:Y:S01]  /*abd0*/  @P1 STG.E.U16 desc[UR36][R152.64+0x32], R165 ;  /* 0x000032a598001986 */ /* 0x000fe2000c101524 */
[----:B------:R-:W-:Y:S01]  /*abe0*/  ISETP.GT.AND P1, PT, R0, RZ, P2 ;  /* 0x000000ff0000720c */ /* 0x000fe20001724270 */
[-C--:B------:R-:W-:Y:S01]  /*abf0*/  FMUL R64, R64, R185.reuse ;  /* 0x000000b940407220 */ /* 0x080fe20000400000 */
[----:B------:R-:W-:Y:S01]  /*ac00*/  ISETP.GT.AND P2, PT, R0, 0x8, P2 ;  /* 0x000000080000780c */ /* 0x000fe20001744270 */
[----:B------:R-:W-:Y:S01]  /*ac10*/  @P5 STG.E.U16 desc[UR36][R14.64+0x30], R166 ;  /* 0x000030a60e005986 */ /* 0x000fe2000c101524 */
[----:B------:R-:W-:Y:S01]  /*ac20*/  F2FP.F16.F32.PACK_AB R82, RZ, R82 ;  /* 0x00000052ff52723e */ /* 0x000fe200000000ff */
[----:B------:R-:W-:Y:S01]  /*ac30*/  FMUL R66, R66, R185 ;  /* 0x000000b942427220 */ /* 0x000fe20000400000 */
[----:B------:R-:W-:Y:S01]  /*ac40*/  F2FP.F16.F32.PACK_AB R83, RZ, R83 ;  /* 0x00000053ff53723e */ /* 0x000fe200000000ff */
[----:B------:R0:W-:Y:S01]  /*ac50*/  @P6 STG.E.U16 desc[UR36][R14.64+0x32], R167 ;  /* 0x000032a70e006986 */ /* 0x0001e2000c101524 */
        /* <DEDUP_REMOVED lines=8> */
[C---:B------:R-:W-:Y:S01]  /*ace0*/  ISETP.GT.AND P1, PT, R3.reuse, 0x28, PT ;  /* 0x000000280300780c */ /* 0x040fe20003f24270 */
[-C--:B------:R-:W-:Y:S01]  /*acf0*/  FMUL R68, R68, R185.reuse ;  /* 0x000000b944447220 */ /* 0x080fe20000400000 */
[----:B------:R-:W-:Y:S01]  /*ad00*/  F2FP.F16.F32.PACK_AB R56, RZ, R56 ;  /* 0x00000038ff38723e */ /* 0x000fe200000000ff */
[----:B------:R1:W-:Y:S01]  /*ad10*/  @P2 STG.E.U16 desc[UR36][R6.64+0x40], R138 ;  /* 0x0000408a06002986 */ /* 0x0003e2000c101524 */
[----:B------:R-:W-:Y:S01]  /*ad20*/  ISETP.GT.AND P2, PT, R3, 0x29, PT ;  /* 0x000000290300780c */ /* 0x000fe20003f44270 */
[----:B0-----:R-:W-:Y:S01]  /*ad30*/  IMAD.WIDE.U32 R14, R12, 0xf0, R6 ;  /* 0x000000f00c0e7825 */ /* 0x001fe200078e0006 */
[C---:B------:R-:W-:Y:S01]  /*ad40*/  ISETP.GT.AND P3, PT, R0.reuse, RZ, P1 ;  /* 0x000000ff0000720c */ /* 0x040fe20000f64270 */
[----:B------:R1:W-:Y:S01]  /*ad50*/  @P4 STG.E.U16 desc[UR36][R6.64+0x42], R139 ;  /* 0x0000428b06004986 */ /* 0x0003e2000c101524 */
[----:B------:R-:W-:Y:S01]  /*ad60*/  ISETP.GT.AND P4, PT, R0, RZ, P2 ;  /* 0x000000ff0000720c */ /* 0x000fe20001784270 */
[----:B------:R-:W-:Y:S01]  /*ad70*/  IMAD.IADD R13, R13, 0x1, R15 ;  /* 0x000000010d0d7824 */ /* 0x000fe200078e020f */
[----:B------:R-:W-:Y:S01]  /*ad80*/  P2R R17, PR, RZ, 0x2 ;  /* 0x00000002ff117803 */ /* 0x000fe20000000000 */
[----:B------:R-:W-:Y:S01]  /*ad90*/  IMAD.MOV.U32 R12, RZ, RZ, R14 ;  /* 0x000000ffff0c7224 */ /* 0x000fe200078e000e */
[----:B------:R-:W-:Y:S01]  /*ada0*/  P2R R10, PR, RZ, 0x4 ;  /* 0x00000004ff0a7803 */ /* 0x000fe20000000000 */
[----:B------:R-:W-:Y:S01]  /*adb0*/  FMUL R70, R70, R185 ;  /* 0x000000b946467220 */ /* 0x000fe20000400000 */
[----:B------:R-:W-:Y:S01]  /*adc0*/  F2FP.F16.F32.PACK_AB R57, RZ, R57 ;  /* 0x00000039ff39723e */ /* 0x000fe200000000ff */
[-C--:B------:R-:W-:Y:S01]  /*add0*/  FMUL R71, R71, R185.reuse ;  /* 0x000000b947477220 */ /* 0x080fe20000400000 */
[----:B------:R-:W-:Y:S01]  /*ade0*/  F2FP.F16.F32.PACK_AB R58, RZ, R58 ;  /* 0x0000003aff3a723e */ /* 0x000fe200000000ff */
[----:B------:R-:W-:Y:S01]  /*adf0*/  FMUL R40, R40, R185 ;  /* 0x000000b928287220 */ /* 0x000fe20000400000 */
[----:B------:R-:W-:Y:S01]  /*ae00*/  F2FP.F16.F32.PACK_AB R59, RZ, R59 ;  /* 0x0000003bff3b723e */ /* 0x000fe200000000ff */
[----:B------:R1:W-:Y:S01]  /*ae10*/  @P3 STG.E.U16 desc[UR36][R4.64+0x50], R140 ;  /* 0x0000508c04003986 */ /* 0x0003e2000c101524 */
[C---:B------:R-:W-:Y:S01]  /*ae20*/  ISETP.GT.AND P3, PT, R0.reuse, 0x8, P1 ;  /* 0x000000080000780c */ /* 0x040fe20000f64270 */
[-C--:B------:R-:W-:Y:S01]  /*ae30*/  FMUL R41, R41, R185.reuse ;  /* 0x000000b929297220 */ /* 0x080fe20000400000 */
[----:B------:R-:W-:Y:S01]  /*ae40*/  F2FP.F16.F32.PACK_AB R60, RZ, R60 ;  /* 0x0000003cff3c723e */ /* 0x000fe200000000ff */
[----:B------:R1:W-:Y:S01]  /*ae50*/  @P4 STG.E.U16 desc[UR36][R4.64+0x52], R141 ;  /* 0x0000528d04004986 */ /* 0x0003e2000c101524 */
[----:B------:R-:W-:Y:S01]  /*ae60*/  ISETP.GT.AND P4, PT, R0, 0x8, P2 ;  /* 0x000000080000780c */ /* 0x000fe20001784270 */
        /* <DEDUP_REMOVED lines=8> */
[----:B------:R1:W-:Y:S01]  /*aef0*/  @P3 STG.E.U16 desc[UR36][R6.64+0x50], R142 ;  /* 0x0000508e06003986 */ /* 0x0003e2000c101524 */
[----:B------:R-:W-:Y:S01]  /*af00*/  ISETP.GT.AND P3, PT, R3, 0x30, PT ;  /* 0x000000300300780c */ /* 0x000fe20003f64270 */
[-C--:B------:R-:W-:Y:S01]  /*af10*/  FMUL R46, R46, R185.reuse ;  /* 0x000000b92e2e7220 */ /* 0x080fe20000400000 */
[----:B------:R-:W-:Y:S01]  /*af20*/  F2FP.F16.F32.PACK_AB R64, RZ, R64 ;  /* 0x00000040ff40723e */ /* 0x000fe200000000ff */
[----:B------:R1:W-:Y:S01]  /*af30*/  @P4 STG.E.U16 desc[UR36][R6.64+0x52], R143 ;  /* 0x0000528f06004986 */ /* 0x0003e2000c101524 */
[----:B------:R-:W-:Y:S01]  /*af40*/  ISETP.GT.AND P4, PT, R0, RZ, P3 ;  /* 0x000000ff0000720c */ /* 0x000fe20001f84270 */
        /* <DEDUP_REMOVED lines=10> */
[----:B------:R-:W-:Y:S01]  /*aff0*/  FMUL R52, R52, R185 ;  /* 0x000000b934347220 */ /* 0x000fe20000400000 */
[----:B------:R-:W-:Y:S01]  /*b000*/  F2FP.F16.F32.PACK_AB R71, RZ, R71 ;  /* 0x00000047ff47723e */ /* 0x000fe200000000ff */
[----:B------:R1:W-:Y:S01]  /*b010*/  @P4 STG.E.U16 desc[UR36][R4.64+0x60], R144 ;  /* 0x0000609004004986 */ /* 0x0003e2000c101524 */
[----:B------:R-:W-:Y:S01]  /*b020*/  IADD3 R8, P4, R11, R14, RZ ;  /* 0x0000000e0b087210 */ /* 0x000fe20007f9e0ff */
[-C--:B------:R-:W-:Y:S01]  /*b030*/  FMUL R53, R53, R185.reuse ;  /* 0x000000b935357220 */ /* 0x080fe20000400000 */
[----:B------:R-:W-:Y:S01]  /*b040*/  F2FP.F16.F32.PACK_AB R40, RZ, R40 ;  /* 0x00000028ff28723e */ /* 0x000fe200000000ff */
[----:B------:R-:W-:Y:S01]  /*b050*/  FMUL R54, R54, R185 ;  /* 0x000000b936367220 */ /* 0x000fe20000400000 */
[----:B------:R-:W-:Y:S01]  /*b060*/  F2FP.F16.F32.PACK_AB R41, RZ, R41 ;  /* 0x00000029ff29723e */ /* 0x000fe200000000ff */
[----:B------:R-:W-:Y:S01]  /*b070*/  IMAD.X R9, R9, 0x1, R13, P4 ;  /* 0x0000000109097824 */ /* 0x000fe200020e060d */
        /* <DEDUP_REMOVED lines=38> */
[----:B------:R-:W-:-:S02]  /*b2e0*/  F2FP.F16.F32.PACK_AB R25, RZ, R25 ;  /* 0x00000019ff19723e */ /* 0x000fc400000000ff */
[----:B------:R-:W-:Y:S02]  /*b2f0*/  F2FP.F16.F32.PACK_AB R26, RZ, R26 ;  /* 0x0000001aff1a723e */ /* 0x000fe400000000ff */
[----:B------:R-:W-:Y:S02]  /*b300*/  F2FP.F16.F32.PACK_AB R27, RZ, R27 ;  /* 0x0000001bff1b723e */ /* 0x000fe400000000ff */
[----:B------:R-:W-:Y:S01]  /*b310*/  F2FP.F16.F32.PACK_AB R28, RZ, R28 ;  /* 0x0000001cff1c723e */ /* 0x000fe200000000ff */
[----:B------:R1:W-:Y:S01]  /*b320*/  @P5 STG.E.U16 desc[UR36][R6.64+0x62], R147 ;  /* 0x0000629306005986 */ /* 0x0003e2000c101524 */
[----:B------:R-:W-:Y:S02]  /*b330*/  ISETP.GT.AND P5, PT, R3, 0x38, PT ;  /* 0x000000380300780c */ /* 0x000fe40003fa4270 */
[----:B------:R-:W-:Y:S02]  /*b340*/  F2FP.F16.F32.PACK_AB R29, RZ, R29 ;  /* 0x0000001dff1d723e */ /* 0x000fe400000000ff */
[----:B------:R-:W-:-:S02]  /*b350*/  ISETP.GT.AND P6, PT, R0, RZ, P5 ;  /* 0x000000ff0000720c */ /* 0x000fc40002fc4270 */
[----:B------:R-:W-:Y:S02]  /*b360*/  F2FP.F16.F32.PACK_AB R30, RZ, R30 ;  /* 0x0000001eff1e723e */ /* 0x000fe400000000ff */
[----:B------:R-:W-:Y:S02]  /*b370*/  F2FP.F16.F32.PACK_AB R31, RZ, R31 ;  /* 0x0000001fff1f723e */ /* 0x000fe400000000ff */
[----:B------:R-:W-:Y:S02]  /*b380*/  F2FP.F16.F32.PACK_AB R32, RZ, R32 ;  /* 0x00000020ff20723e */ /* 0x000fe400000000ff */
[----:B------:R-:W-:Y:S02]  /*b390*/  F2FP.F16.F32.PACK_AB R33, RZ, R33 ;  /* 0x00000021ff21723e */ /* 0x000fe400000000ff */
[----:B------:R-:W-:Y:S02]  /*b3a0*/  F2FP.F16.F32.PACK_AB R34, RZ, R34 ;  /* 0x00000022ff22723e */ /* 0x000fe400000000ff */
[----:B------:R-:W-:Y:S01]  /*b3b0*/  F2FP.F16.F32.PACK_AB R35, RZ, R35 ;  /* 0x00000023ff23723e */ /* 0x000fe200000000ff */
[----:B------:R1:W-:Y:S01]  /*b3c0*/  @P6 STG.E.U16 desc[UR36][R4.64+0x70], R148 ;  /* 0x0000709404006986 */ /* 0x0003e2000c101524 */
[----:B------:R-:W-:-:S02]  /*b3d0*/  ISETP.GT.AND P6, PT, R3, 0x39, PT ;  /* 0x000000390300780c */ /* 0x000fc40003fc4270 */
[----:B------:R-:W-:Y:S02]  /*b3e0*/  F2FP.F16.F32.PACK_AB R36, RZ, R36 ;  /* 0x00000024ff24723e */ /* 0x000fe400000000ff */
[----:B------:R-:W-:Y:S02]  /*b3f0*/  ISETP.GT.AND P1, PT, R0, RZ, P6 ;  /* 0x000000ff0000720c */ /* 0x000fe40003724270 */
[----:B------:R-:W-:Y:S02]  /*b400*/  F2FP.F16.F32.PACK_AB R37, RZ, R37 ;  /* 0x00000025ff25723e */ /* 0x000fe400000000ff */
[----:B------:R-:W-:Y:S02]  /*b410*/  F2FP.F16.F32.PACK_AB R38, RZ, R38 ;  /* 0x00000026ff26723e */ /* 0x000fe400000000ff */
[----:B------:R-:W-:-:S07]  /*b420*/  F2FP.F16.F32.PACK_AB R39, RZ, R39 ;  /* 0x00000027ff27723e */ /* 0x000fce00000000ff */
[----:B------:R1:W-:Y:S01]  /*b430*/  @P1 STG.E.U16 desc[UR36][R4.64+0x72], R149 ;  /* 0x0000729504001986 */ /* 0x0003e2000c101524 */
[----:B------:R-:W-:-:S13]  /*b440*/  ISETP.GT.AND P1, PT, R0, 0x8, P5 ;  /* 0x000000080000780c */ /* 0x000fda0002f24270 */
[----:B------:R1:W-:Y:S01]  /*b450*/  @P1 STG.E.U16 desc[UR36][R6.64+0x70], R150 ;  /* 0x0000709606001986 */ /* 0x0003e2000c101524 */
[----:B------:R-:W-:-:S13]  /*b460*/  ISETP.GT.AND P1, PT, R0, 0x8, P6 ;  /* 0x000000080000780c */ /* 0x000fda0003724270 */
[----:B------:R1:W-:Y:S01]  /*b470*/  @P1 STG.E.U16 desc[UR36][R6.64+0x72], R151 ;  /* 0x0000729706001986 */ /* 0x0003e2000c101524 */
[----:B------:R-:W-:-:S04]  /*b480*/  ISETP.GT.AND P1, PT, R3, 0x20, PT ;  /* 0x000000200300780c */ /* 0x000fc80003f24270 */
[C---:B------:R-:W-:Y:S02]  /*b490*/  ISETP.GT.AND P2, PT, R0.reuse, 0x80, P1 ;  /* 0x000000800000780c */ /* 0x040fe40000f44270 */
[----:B------:R-:W-:-:S11]  /*b4a0*/  ISETP.GT.AND P1, PT, R0, 0x88, P1 ;  /* 0x000000880000780c */ /* 0x000fd60000f24270 */
[----:B------:R1:W-:Y:S01]  /*b4b0*/  @P2 STG.E.U16 desc[UR36][R12.64+0x40], R120 ;  /* 0x000040780c002986 */ /* 0x0003e2000c101524 */
[C---:B------:R-:W-:Y:S02]  /*b4c0*/  ISETP.GT.AND P2, PT, R0.reuse, 0x80, P0 ;  /* 0x000000800000780c */ /* 0x040fe40000744270 */
[----:B------:R-:W-:-:S11]  /*b4d0*/  ISETP.GT.AND P0, PT, R0, 0x88, P0 ;  /* 0x000000880000780c */ /* 0x000fd60000704270 */
[----:B------:R1:W-:Y:S01]  /*b4e0*/  @P2 STG.E.U16 desc[UR36][R12.64+0x42], R121 ;  /* 0x000042790c002986 */ /* 0x0003e2000c101524 */
[----:B------:R-:W-:-:S03]  /*b4f0*/  ISETP.NE.AND P2, PT, R10, RZ, PT ;  /* 0x000000ff0a00720c */ /* 0x000fc60003f45270 */
[----:B------:R1:W-:Y:S01]  /*b500*/  @P1 STG.E.U16 desc[UR36][R8.64+0x40], R122 ;  /* 0x0000407a08001986 */ /* 0x0003e2000c101524 */
[----:B------:R-:W-:-:S03]  /*b510*/  ISETP.NE.AND P1, PT, R17, RZ, PT ;  /* 0x000000ff1100720c */ /* 0x000fc60003f25270 */
[----:B------:R1:W-:Y:S01]  /*b520*/  @P0 STG.E.U16 desc[UR36][R8.64+0x42], R123 ;  /* 0x0000427b08000986 */ /* 0x0003e2000c101524 */
[C---:B------:R-:W-:Y:S02]  /*b530*/  ISETP.GT.AND P0, PT, R0.reuse, 0x80, P1 ;  /* 0x000000800000780c */ /* 0x040fe40000f04270 */
[----:B------:R-:W-:-:S11]  /*b540*/  ISETP.GT.AND P1, PT, R0, 0x88, P1 ;  /* 0x000000880000780c */ /* 0x000fd60000f24270 */
[----:B------:R1:W-:Y:S01]  /*b550*/  @P0 STG.E.U16 desc[UR36][R12.64+0x50], R124 ;  /* 0x0000507c0c000986 */ /* 0x0003e2000c101524 */
[C---:B------:R-:W-:Y:S02]  /*b560*/  ISETP.GT.AND P0, PT, R0.reuse, 0x80, P2 ;  /* 0x000000800000780c */ /* 0x040fe40001704270 */
[----:B------:R-:W-:-:S11]  /*b570*/  ISETP.GT.AND P2, PT, R0, 0x88, P2 ;  /* 0x000000880000780c */ /* 0x000fd60001744270 */
[----:B------:R1:W-:Y:S01]  /*b580*/  @P0 STG.E.U16 desc[UR36][R12.64+0x52], R125 ;  /* 0x0000527d0c000986 */ /* 0x0003e2000c101524 */
[C---:B------:R-:W-:Y:S02]  /*b590*/  ISETP.GT.AND P0, PT, R0.reuse, 0x80, P4 ;  /* 0x000000800000780c */ /* 0x040fe40002704270 */
[C---:B------:R-:W-:Y:S01]  /*b5a0*/  ISETP.GT.AND P4, PT, R0.reuse, 0x88, P4 ;  /* 0x000000880000780c */ /* 0x040fe20002784270 */
[----:B------:R1:W-:Y:S01]  /*b5b0*/  @P1 STG.E.U16 desc[UR36][R8.64+0x50], R126 ;  /* 0x0000507e08001986 */ /* 0x0003e2000c101524 */
[C---:B------:R-:W-:Y:S02]  /*b5c0*/  ISETP.GT.AND P1, PT, R0.reuse, 0x80, P3 ;  /* 0x000000800000780c */ /* 0x040fe40001f24270 */
[----:B------:R-:W-:Y:S01]  /*b5d0*/  ISETP.GT.AND P3, PT, R0, 0x88, P3 ;  /* 0x000000880000780c */ /* 0x000fe20001f64270 */
[----:B------:R1:W-:Y:S01]  /*b5e0*/  @P2 STG.E.U16 desc[UR36][R8.64+0x52], R127 ;  /* 0x0000527f08002986 */ /* 0x0003e2000c101524 */
[----:B------:R-:W-:-:S05]  /*b5f0*/  ISETP.GT.AND P2, PT, R3, 0x40, PT ;  /* 0x000000400300780c */ /* 0x000fca0003f44270 */
[----:B------:R1:W-:Y:S01]  /*b600*/  @P0 STG.E.U16 desc[UR36][R12.64+0x62], R129 ;  /* 0x000062810c000986 */ /* 0x0003e2000c101524 */
[C---:B------:R-:W-:Y:S02]  /*b610*/  ISETP.GT.AND P0, PT, R0.reuse, 0x80, P6 ;  /* 0x000000800000780c */ /* 0x040fe40003704270 */
[C---:B------:R-:W-:Y:S01]  /*b620*/  ISETP.GT.AND P6, PT, R0.reuse, 0x88, P6 ;  /* 0x000000880000780c */ /* 0x040fe200037c4270 */
[----:B------:R1:W-:Y:S01]  /*b630*/  @P1 STG.E.U16 desc[UR36][R12.64+0x60], R128 ;  /* 0x000060800c001986 */ /* 0x0003e2000c101524 */
[C---:B------:R-:W-:Y:S02]  /*b640*/  ISETP.GT.AND P1, PT, R0.reuse, 0x80, P5 ;  /* 0x000000800000780c */ /* 0x040fe40002f24270 */
[----:B------:R-:W-:Y:S01]  /*b650*/  ISETP.GT.AND P5, PT, R0, 0x88, P5 ;  /* 0x000000880000780c */ /* 0x000fe20002fa4270 */
[----:B------:R1:W-:Y:S04]  /*b660*/  @P3 STG.E.U16 desc[UR36][R8.64+0x60], R130 ;  /* 0x0000608208003986 */ /* 0x0003e8000c101524 */
[----:B------:R1:W-:Y:S04]  /*b670*/  @P4 STG.E.U16 desc[UR36][R8.64+0x62], R131 ;  /* 0x0000628308004986 */ /* 0x0003e8000c101524 */
[----:B------:R1:W-:Y:S01]  /*b680*/  @P0 STG.E.U16 desc[UR36][R12.64+0x72], R133 ;  /* 0x000072850c000986 */ /* 0x0003e2000c101524 */
[----:B------:R-:W-:-:S03]  /*b690*/  ISETP.GT.AND P0, PT, R3, 0x41, PT ;  /* 0x000000410300780c */ /* 0x000fc60003f04270 */
[----:B------:R1:W-:Y:S01]  /*b6a0*/  @P1 STG.E.U16 desc[UR36][R12.64+0x70], R132 ;  /* 0x000070840c001986 */ /* 0x0003e2000c101524 */
[C---:B------:R-:W-:Y:S02]  /*b6b0*/  ISETP.GT.AND P1, PT, R0.reuse, RZ, P2 ;  /* 0x000000ff0000720c */ /* 0x040fe40001724270 */
[C---:B------:R-:W-:Y:S01]  /*b6c0*/  ISETP.GT.AND P3, PT, R0.reuse, RZ, P0 ;  /* 0x000000ff0000720c */ /* 0x040fe20000764270 */
[----:B------:R1:W-:Y:S01]  /*b6d0*/  @P5 STG.E.U16 desc[UR36][R8.64+0x70], R134 ;  /* 0x0000708608005986 */ /* 0x0003e2000c101524 */
[C---:B------:R-:W-:Y:S02]  /*b6e0*/  ISETP.GT.AND P2, PT, R0.reuse, 0x8, P2 ;  /* 0x000000080000780c */ /* 0x040fe40001744270 */
[----:B------:R-:W-:Y:S01]  /*b6f0*/  ISETP.GT.AND P4, PT, R0, 0x8, P0 ;  /* 0x000000080000780c */ /* 0x000fe20000784270 */
[----:B------:R1:W-:Y:S06]  /*b700*/  @P6 STG.E.U16 desc[UR36][R8.64+0x72], R135 ;  /* 0x0000728708006986 */ /* 0x0003ec000c101524 */
[----:B------:R1:W-:Y:S01]  /*b710*/  @P1 STG.E.U16 desc[UR36][R4.64+0x80], R104 ;  /* 0x0000806804001986 */ /* 0x0003e2000c101524 */
[----:B------:R-:W-:-:S03]  /*b720*/  ISETP.GT.AND P1, PT, R3, 0x48, PT ;  /* 0x000000480300780c */ /* 0x000fc60003f24270 */
[----:B------:R1:W-:Y:S01]  /*b730*/  @P3 STG.E.U16 desc[UR36][R4.64+0x82], R105 ;  /* 0x0000826904003986 */ /* 0x0003e2000c101524 */
[----:B------:R-:W-:Y:S02]  /*b740*/  ISETP.GT.AND P3, PT, R0, RZ, P1 ;  /* 0x000000ff0000720c */ /* 0x000fe40000f64270 */
[----:B------:R-:W-:Y:S01]  /*b750*/  P2R R11, PR, RZ, 0x2 ;  /* 0x00000002ff0b7803 */ /* 0x000fe20000000000 */
[----:B------:R1:W-:Y:S01]  /*b760*/  @P2 STG.E.U16 desc[UR36][R6.64+0x80], R106 ;  /* 0x0000806a06002986 */ /* 0x0003e2000c101524 */
[----:B------:R-:W-:-:S03]  /*b770*/  ISETP.GT.AND P2, PT, R3, 0x49, PT ;  /* 0x000000490300780c */ /* 0x000fc60003f44270 */
[----:B------:R1:W-:Y:S01]  /*b780*/  @P4 STG.E.U16 desc[UR36][R6.64+0x82], R107 ;  /* 0x0000826b06004986 */ /* 0x0003e2000c101524 */
[----:B------:R-:W-:Y:S02]  /*b790*/  ISETP.GT.AND P4, PT, R0, RZ, P2 ;  /* 0x000000ff0000720c */ /* 0x000fe40001784270 */
[----:B------:R-:W-:-:S03]  /*b7a0*/  P2R R10, PR, RZ, 0x4 ;  /* 0x00000004ff0a7803 */ /* 0x000fc60000000000 */
[----:B------:R1:W-:Y:S01]  /*b7b0*/  @P3 STG.E.U16 desc[UR36][R4.64+0x90], R108 ;  /* 0x0000906c04003986 */ /* 0x0003e2000c101524 */
[----:B------:R-:W-:-:S07]  /*b7c0*/  ISETP.GT.AND P3, PT, R0, 0x8, P1 ;  /* 0x000000080000780c */ /* 0x000fce0000f64270 */
[----:B------:R1:W-:Y:S01]  /*b7d0*/  @P4 STG.E.U16 desc[UR36][R4.64+0x92], R109 ;  /* 0x0000926d04004986 */ /* 0x0003e2000c101524 */
[----:B------:R-:W-:-:S05]  /*b7e0*/  ISETP.GT.AND P4, PT, R0, 0x8, P2 ;  /* 0x000000080000780c */ /* 0x000fca0001784270 */
[----:B------:R1:W-:Y:S01]  /*b7f0*/  @P3 STG.E.U16 desc[UR36][R6.64+0x90], R110 ;  /* 0x0000906e06003986 */ /* 0x0003e2000c101524 */
[----:B------:R-:W-:-:S07]  /*b800*/  ISETP.GT.AND P3, PT, R3, 0x50, PT ;  /* 0x000000500300780c */ /* 0x000fce0003f64270 */
[----:B------:R1:W-:Y:S01]  /*b810*/  @P4 STG.E.U16 desc[UR36][R6.64+0x92], R111 ;  /* 0x0000926f06004986 */ /* 0x0003e2000c101524 */
[----:B------:R-:W-:-:S13]  /*b820*/  ISETP.GT.AND P4, PT, R0, RZ, P3 ;  /* 0x000000ff0000720c */ /* 0x000fda0001f84270 */
[----:B------:R1:W-:Y:S01]  /*b830*/  @P4 STG.E.U16 desc[UR36][R4.64+0xa0], R112 ;  /* 0x0000a07004004986 */ /* 0x0003e2000c101524 */
[----:B------:R-:W-:-:S04]  /*b840*/  ISETP.GT.AND P4, PT, R3, 0x51, PT ;  /* 0x000000510300780c */ /* 0x000fc80003f84270 */
[----:B------:R-:W-:-:S13]  /*b850*/  ISETP.GT.AND P5, PT, R0, RZ, P4 ;  /* 0x000000ff0000720c */ /* 0x000fda00027a4270 */
[----:B------:R1:W-:Y:S01]  /*b860*/  @P5 STG.E.U16 desc[UR36][R4.64+0xa2], R113 ;  /* 0x0000a27104005986 */ /* 0x0003e2000c101524 */
[----:B------:R-:W-:-:S13]  /*b870*/  ISETP.GT.AND P5, PT, R0, 0x8, P3 ;  /* 0x000000080000780c */ /* 0x000fda0001fa4270 */
[----:B------:R1:W-:Y:S01]  /*b880*/  @P5 STG.E.U16 desc[UR36][R6.64+0xa0], R114 ;  /* 0x0000a07206005986 */ /* 0x0003e2000c101524 */
[----:B------:R-:W-:-:S13]  /*b890*/  ISETP.GT.AND P5, PT, R0, 0x8, P4 ;  /* 0x000000080000780c */ /* 0x000fda00027a4270 */
[----:B------:R1:W-:Y:S01]  /*b8a0*/  @P5 STG.E.U16 desc[UR36][R6.64+0xa2], R115 ;  /* 0x0000a27306005986 */ /* 0x0003e2000c101524 */
[----:B------:R-:W-:-:S04]  /*b8b0*/  ISETP.GT.AND P5, PT, R3, 0x58, PT ;  /* 0x000000580300780c */ /* 0x000fc80003fa4270 */
        /* <DEDUP_REMOVED lines=184> */
[C---:B------:R-:W-:Y:S01]  /*c440*/  ISETP.GT.AND P3, PT, R0.reuse, 0x88, P3 ;  /* 0x000000880000780c */ /* 0x040fe20001f64270 */
[----:B------:R1:W-:Y:S06]  /*c450*/  @P2 STG.E.U16 desc[UR36][R8.64+0x112], R31 ;  /* 0x0001121f08002986 */ /* 0x0003ec000c101524 */
[----:B------:R1:W-:Y:S01]  /*c460*/  @P0 STG.E.U16 desc[UR36][R12.64+0x122], R33 ;  /* 0x000122210c000986 */ /* 0x0003e2000c101524 */
[----:B------:R-:W-:-:S02]  /*c470*/  ISETP.GT.AND P0, PT, R0, 0x80, P6 ;  /* 0x000000800000780c */ /* 0x000fc40003704270 */
[C---:B------:R-:W-:Y:S01]  /*c480*/  ISETP.GT.AND P6, PT, R0.reuse, 0x88, P6 ;  /* 0x000000880000780c */ /* 0x040fe200037c4270 */
[----:B------:R1:W-:Y:S01]  /*c490*/  @P1 STG.E.U16 desc[UR36][R12.64+0x120], R32 ;  /* 0x000120200c001986 */ /* 0x0003e2000c101524 */
[C---:B------:R-:W-:Y:S02]  /*c4a0*/  ISETP.GT.AND P1, PT, R0.reuse, 0x80, P5 ;  /* 0x000000800000780c */ /* 0x040fe40002f24270 */
[----:B------:R-:W-:Y:S01]  /*c4b0*/  ISETP.GT.AND P5, PT, R0, 0x88, P5 ;  /* 0x000000880000780c */ /* 0x000fe20002fa4270 */
[----:B------:R1:W-:Y:S04]  /*c4c0*/  @P3 STG.E.U16 desc[UR36][R8.64+0x120], R34 ;  /* 0x0001202208003986 */ /* 0x0003e8000c101524 */
[----:B------:R1:W-:Y:S04]  /*c4d0*/  @P4 STG.E.U16 desc[UR36][R8.64+0x122], R35 ;  /* 0x0001222308004986 */ /* 0x0003e8000c101524 */
[----:B------:R1:W-:Y:S04]  /*c4e0*/  @P0 STG.E.U16 desc[UR36][R12.64+0x132], R37 ;  /* 0x000132250c000986 */ /* 0x0003e8000c101524 */
[----:B------:R1:W-:Y:S04]  /*c4f0*/  @P1 STG.E.U16 desc[UR36][R12.64+0x130], R36 ;  /* 0x000130240c001986 */ /* 0x0003e8000c101524 */
[----:B------:R1:W-:Y:S04]  /*c500*/  @P5 STG.E.U16 desc[UR36][R8.64+0x130], R38 ;  /* 0x0001302608005986 */ /* 0x0003e8000c101524 */
[----:B------:R1:W-:Y:S02]  /*c510*/  @P6 STG.E.U16 desc[UR36][R8.64+0x132], R39 ;  /* 0x0001322708006986 */ /* 0x0003e4000c101524 */
.L_x_345:
[----:B------:R-:W-:Y:S05]  /*c520*/  BSYNC B0 ;  /* 0x0000000000007941 */ /* 0x000fea0003800000 */
.L_x_29:
[----:B------:R-:W-:Y:S01]  /*c530*/  ULDC UR4, c[0x0][0xc] ;  /* 0x0000030000047ab9 */ /* 0x000fe20000000800 */
[----:B------:R-:W-:Y:S01]  /*c540*/  ULDC UR5, c[0x0][0x10] ;  /* 0x0000040000057ab9 */ /* 0x000fe20000000800 */
[----:B0-----:R-:W0:Y:S01]  /*c550*/  LDC R3, c[0x0][0x14] ;  /* 0x00000500ff037b82 */ /* 0x001e220000000800 */
[----:B------:R-:W-:Y:S01]  /*c560*/  UIMAD.WIDE.U32 UR4, UR4, UR5, URZ ;  /* 0x00000005040472a5 */ /* 0x000fe2000f8e003f */
[----:B-1----:R-:W-:Y:S01]  /*c570*/  IMAD.MOV.U32 R4, RZ, RZ, R19 ;  /* 0x000000ffff047224 */ /* 0x002fe200078e0013 */
[----:B------:R-:W-:Y:S01]  /*c580*/  PRMT R0, RZ, 0x7610, R0 ;  /* 0x00007610ff007816 */ /* 0x000fe20000000000 */
[----:B------:R-:W-:Y:S02]  /*c590*/  IMAD.MOV.U32 R5, RZ, RZ, R18 ;  /* 0x000000ffff057224 */ /* 0x000fe400078e0012 */
[----:B------:R-:W-:Y:S02]  /*c5a0*/  IMAD.MOV.U32 R23, RZ, RZ, -0x1 ;  /* 0xffffffffff177424 */ /* 0x000fe400078e00ff */
[----:B------:R-:W-:-:S02]  /*c5b0*/  IMAD.MOV.U32 R17, RZ, RZ, -0x1 ;  /* 0xffffffffff117424 */ /* 0x000fc400078e00ff */
[----:B0-----:R-:W-:-:S04]  /*c5c0*/  IMAD.WIDE.U32 R4, R3, UR4, R4 ;  /* 0x0000000403047c25 */ /* 0x001fc8000f8e0004 */
[----:B------:R-:W-:Y:S01]  /*c5d0*/  IMAD R3, R3, UR5, RZ ;  /* 0x0000000503037c24 */ /* 0x000fe2000f8e02ff */
[----:B------:R-:W-:Y:S01]  /*c5e0*/  ULDC.64 UR4, c[0x0][0x650] ;  /* 0x0001940000047ab9 */ /* 0x000fe20000000a00 */
[----:B------:R-:W-:Y:S01]  /*c5f0*/  IMAD.MOV.U32 R19, RZ, RZ, R4 ;  /* 0x000000ffff137224 */ /* 0x000fe200078e0004 */
[----:B------:R-:W-:Y:S01]  /*c600*/  ISETP.GE.U32.AND P0, PT, R4, UR4, PT ;  /* 0x0000000404007c0c */ /* 0x000fe2000bf06070 */
[----:B------:R-:W-:-:S05]  /*c610*/  IMAD.IADD R18, R5, 0x1, R3 ;  /* 0x0000000105127824 */ /* 0x000fca00078e0203 */
[----:B------:R-:W-:-:S13]  /*c620*/  ISETP.GE.U32.AND.EX P0, PT, R18, UR5, PT, P0 ;  /* 0x0000000512007c0c */ /* 0x000fda000bf06100 */
[----:B------:R-:W-:Y:S05]  /*c630*/  @P0 BRA `(.L_x_346) ;  /* 0x0000000400700947 */ /* 0x000fea0003800000 */
[----:B---3--:R-:W0:Y:S01]  /*c640*/  S2R R20, SR_CTAID.X ;  /* 0x0000000000147919 */ /* 0x008e220000002500 */
[----:B------:R-:W1:Y:S01]  /*c650*/  LDC.64 R10, c[0x0][0x628] ;  /* 0x00018a00ff0a7b82 */ /* 0x000e620000000a00 */
[----:B------:R-:W-:Y:S01]  /*c660*/  ULDC UR4, c[0x0][0x150] ;  /* 0x0000540000047ab9 */ /* 0x000fe20000000800 */
[----:B----4-:R-:W-:Y:S01]  /*c670*/  IMAD.MOV.U32 R8, RZ, RZ, R19 ;  /* 0x000000ffff087224 */ /* 0x010fe200078e0013 */
[----:B------:R-:W3:Y:S01]  /*c680*/  S2R R22, SR_CTAID.Y ;  /* 0x0000000000167919 */ /* 0x000ee20000002600 */
[----:B------:R-:W-:-:S04]  /*c690*/  IMAD.MOV.U32 R9, RZ, RZ, R18 ;  /* 0x000000ffff097224 */ /* 0x000fc800078e0012 */
[----:B------:R-:W4:Y:S08]  /*c6a0*/  LDC R23, c[0x0][0x144] ;  /* 0x00005100ff177b82 */ /* 0x000f300000000800 */
[----:B------:R-:W2:Y:S08]  /*c6b0*/  LDC R12, c[0x0][0x630] ;  /* 0x00018c00ff0c7b82 */ /* 0x000eb00000000800 */
[----:B------:R-:W2:Y:S01]  /*c6c0*/  LDC.64 R14, c[0x0][0x620] ;  /* 0x00018800ff0e7b82 */ /* 0x000ea20000000a00 */
[----:B-1----:R-:W-:-:S04]  /*c6d0*/  ISETP.NE.U32.AND P0, PT, R10, RZ, PT ;  /* 0x000000ff0a00720c */ /* 0x002fc80003f05070 */
[----:B------:R-:W-:Y:S02]  /*c6e0*/  ISETP.NE.AND.EX P0, PT, R11, RZ, PT, P0 ;  /* 0x000000ff0b00720c */ /* 0x000fe40003f05300 */
[----:B0-----:R-:W-:-:S05]  /*c6f0*/  I2FP.F32.U32 R0, R20 ;  /* 0x0000001400007245 */ /* 0x001fca0000201000 */
[----:B------:R-:W-:-:S04]  /*c700*/  FMUL R0, R0, UR4 ;  /* 0x0000000400007c20 */ /* 0x000fc80008400000 */
[----:B------:R0:W1:Y:S02]  /*c710*/  F2I.U32.TRUNC.NTZ R21, R0 ;  /* 0x0000000000157305 */ /* 0x000064000020f000 */
[----:B---34-:R-:W-:Y:S05]  /*c720*/  @!P0 BRA `(.L_x_347) ;  /* 0x0000000000288947 */ /* 0x018fea0003800000 */
[----:B0-----:R-:W0:Y:S02]  /*c730*/  LDC R0, c[0x0][0x634] ;  /* 0x00018d00ff007b82 */ /* 0x001e240000000800 */
        /* <DEDUP_REMOVED lines=9> */
.L_x_347:
[-CC-:B--2---:R-:W-:Y:S01]  /*c7d0*/  SHF.R.U64 R17, R8, R12.reuse, R9.reuse ;  /* 0x0000000c08117219 */ /* 0x184fe20000001209 */
[----:B------:R-:W2:Y:S01]  /*c7e0*/  LDC.64 R26, c[0x0][0x640] ;  /* 0x00019000ff1a7b82 */ /* 0x000ea20000000a00 */
[----:B0-----:R-:W-:Y:S01]  /*c7f0*/  SHF.R.U32.HI R0, RZ, R12, R9 ;  /* 0x0000000cff007219 */ /* 0x001fe20000011609 */
[----:B------:R-:W-:Y:S01]  /*c800*/  IMAD.MOV.U32 R4, RZ, RZ, R19 ;  /* 0x000000ffff047224 */ /* 0x000fe200078e0013 */
[----:B------:R-:W-:Y:S01]  /*c810*/  IADD3 R3, P0, RZ, -R17, RZ ;  /* 0x80000011ff037210 */ /* 0x000fe20007f1e0ff */
[----:B-1----:R-:W-:Y:S01]  /*c820*/  IMAD.MOV R21, RZ, RZ, -R21 ;  /* 0x000000ffff157224 */ /* 0x002fe200078e0a15 */
[----:B------:R-:W-:Y:S01]  /*c830*/  ULDC UR4, c[0x0][0x154] ;  /* 0x0000550000047ab9 */ /* 0x000fe20000000800 */
[----:B------:R-:W-:Y:S02]  /*c840*/  IMAD.MOV.U32 R7, RZ, RZ, 0x1 ;  /* 0x00000001ff077424 */ /* 0x000fe400078e00ff */
[----:B------:R-:W0:Y:S01]  /*c850*/  LDC R6, c[0x0][0x618] ;  /* 0x00018600ff067b82 */ /* 0x000e220000000800 */
[----:B------:R-:W-:-:S02]  /*c860*/  IMAD.X R5, RZ, RZ, ~R0, P0 ;  /* 0x000000ffff057224 */ /* 0x000fc400000e0e00 */
[----:B------:R-:W-:Y:S02]  /*c870*/  IMAD R21, R23, R21, R20 ;  /* 0x0000001517157224 */ /* 0x000fe400078e0214 */
[-C--:B------:R-:W-:Y:S02]  /*c880*/  IMAD R0, R5, R14.reuse, RZ ;  /* 0x0000000e05007224 */ /* 0x080fe400078e02ff */
[----:B------:R-:W-:Y:S01]  /*c890*/  IMAD.MOV.U32 R5, RZ, RZ, R18 ;  /* 0x000000ffff057224 */ /* 0x000fe200078e0012 */
[----:B------:R-:W1:Y:S01]  /*c8a0*/  LDC R8, c[0x0][0x608] ;  /* 0x00018200ff087b82 */ /* 0x000e620000000800 */
[----:B------:R-:W-:-:S04]  /*c8b0*/  IMAD.WIDE.U32 R4, R3, R14, R4 ;  /* 0x0000000e03047225 */ /* 0x000fc800078e0004 */
[----:B------:R-:W-:-:S03]  /*c8c0*/  IMAD R3, R3, R15, R0 ;  /* 0x0000000f03037224 */ /* 0x000fc600078e0200 */
[----:B------:R-:W3:Y:S01]  /*c8d0*/  LDC R24, c[0x0][0x658] ;  /* 0x00019600ff187b82 */ /* 0x000ee20000000800 */
[----:B------:R-:W-:Y:S01]  /*c8e0*/  I2FP.F32.U32 R0, R22 ;  /* 0x0000001600007245 */ /* 0x000fe20000201000 */
[----:B------:R-:W-:Y:S01]  /*c8f0*/  IMAD.IADD R3, R5, 0x1, R3 ;  /* 0x0000000105037824 */ /* 0x000fe200078e0203 */
[----:B--2---:R-:W-:Y:S01]  /*c900*/  ISETP.NE.U32.AND P0, PT, R26, RZ, PT ;  /* 0x000000ff1a00720c */ /* 0x004fe20003f05070 */
[----:B------:R-:W-:Y:S02]  /*c910*/  IMAD.MOV.U32 R5, RZ, RZ, -0x1 ;  /* 0xffffffffff057424 */ /* 0x000fe400078e00ff */
[----:B------:R-:W-:Y:S02]  /*c920*/  FMUL R0, R0, UR4 ;  /* 0x0000000400007c20 */ /* 0x000fe40008400000 */
[----:B------:R-:W2:Y:S01]  /*c930*/  LDC R15, c[0x0][0x148] ;  /* 0x00005200ff0f7b82 */ /* 0x000ea20000000800 */
[----:B0-----:R-:W-:Y:S01]  /*c940*/  SHF.R.U64 R12, R4, R6, R3 ;  /* 0x00000006040c7219 */ /* 0x001fe20000001203 */
[----:B------:R0:W4:Y:S01]  /*c950*/  F2I.U32.TRUNC.NTZ R13, R0 ;  /* 0x00000000000d7305 */ /* 0x000122000020f000 */
[----:B------:R-:W-:-:S02]  /*c960*/  ISETP.NE.AND.EX P0, PT, R27, RZ, PT, P0 ;  /* 0x000000ff1b00720c */ /* 0x000fc40003f05300 */
[----:B------:R-:W-:-:S03]  /*c970*/  SHF.R.U32.HI R3, RZ, R6, R3 ;  /* 0x00000006ff037219 */ /* 0x000fc60000011603 */
[----:B------:R-:W0:Y:S01]  /*c980*/  LDC R20, c[0x0][0x600] ;  /* 0x00018000ff147b82 */ /* 0x000e220000000800 */
[-CC-:B-1----:R-:W-:Y:S02]  /*c990*/  SHF.R.U64 R10, R12, R8.reuse, R3.reuse ;  /* 0x000000080c0a7219 */ /* 0x182fe40000001203 */
[----:B------:R-:W-:-:S05]  /*c9a0*/  SHF.R.U32.HI R3, RZ, R8, R3 ;  /* 0x00000008ff037219 */ /* 0x000fca0000011603 */
[----:B------:R-:W1:Y:S01]  /*c9b0*/  LDC R25, c[0x0][0x648] ;  /* 0x00019200ff197b82 */ /* 0x000e620000000800 */
[-C--:B---3--:R-:W-:Y:S02]  /*c9c0*/  SHF.L.U32 R4, R5, R24.reuse, RZ ;  /* 0x0000001805047219 */ /* 0x088fe400000006ff */
[-CC-:B------:R-:W-:Y:S02]  /*c9d0*/  SHF.R.U64 R14, R10, R24.reuse, R3.reuse ;  /* 0x000000180a0e7219 */ /* 0x180fe40000001203 */
[----:B------:R-:W-:Y:S02]  /*c9e0*/  SHF.R.U32.HI R5, RZ, R24, R3 ;  /* 0x00000018ff057219 */ /* 0x000fe40000011603 */
[----:B------:R-:W-:Y:S01]  /*c9f0*/  LOP3.LUT R23, RZ, R4, RZ, 0x33, !PT ;  /* 0x00000004ff177212 */ /* 0x000fe200078e33ff */
[----:B------:R-:W3:Y:S01]  /*ca00*/  LDC R28, c[0x0][0x638] ;  /* 0x00018e00ff1c7b82 */ /* 0x000ee20000000800 */
[----:B------:R-:W-:Y:S01]  /*ca10*/  SHF.L.U32 R24, R7, R24, RZ ;  /* 0x0000001807187219 */ /* 0x000fe200000006ff */
[----:B------:R-:W-:-:S06]  /*ca20*/  IMAD.MOV.U32 R4, RZ, RZ, R14 ;  /* 0x000000ffff047224 */ /* 0x000fcc00078e000e */
[----:B------:R-:W0:Y:S01]  /*ca30*/  LDC R29, c[0x0][0x610] ;  /* 0x00018400ff1d7b82 */ /* 0x000e220000000800 */
[----:B----4-:R-:W-:Y:S05]  /*ca40*/  @!P0 BRA `(.L_x_348) ;  /* 0x0000000000288947 */ /* 0x010fea0003800000 */
[----:B------:R-:W4:Y:S02]  /*ca50*/  LDC R3, c[0x0][0x64c] ;  /* 0x00019300ff037b82 */ /* 0x000f240000000800 */
[----:B----4-:R-:W-:-:S05]  /*ca60*/  IADD3 R3, P0, R14, R3, RZ ;  /* 0x000000030e037210 */ /* 0x010fca0007f1e0ff */
        /* <DEDUP_REMOVED lines=8> */
.L_x_348:
[----:B------:R-:W4:Y:S01]  /*caf0*/  LDC R3, c[0x0][0x65c] ;  /* 0x00019700ff037b82 */ /* 0x000f220000000800 */
[----:B01----:R-:W-:Y:S01]  /*cb00*/  SHF.R.U64 R0, R4, R25, R5 ;  /* 0x0000001904007219 */ /* 0x003fe20000001205 */
[----:B------:R-:W-:Y:S01]  /*cb10*/  IMAD.MOV R13, RZ, RZ, -R13 ;  /* 0x000000ffff0d7224 */ /* 0x000fe200078e0a0d */
[----:B------:R-:W-:Y:S01]  /*cb20*/  LOP3.LUT R5, R10, R23, RZ, 0xc0, !PT ;  /* 0x000000170a057212 */ /* 0x000fe200078ec0ff */
[----:B------:R-:W-:Y:S02]  /*cb30*/  VIADD R7, R20, 0xffffffff ;  /* 0xffffffff14077836 */ /* 0x000fe40000000000 */
[----:B------:R-:W-:Y:S01]  /*cb40*/  IMAD.MOV.U32 R4, RZ, RZ, 0x1 ;  /* 0x00000001ff047424 */ /* 0x000fe200078e00ff */
[----:B----4-:R-:W-:Y:S01]  /*cb50*/  ISETP.NE.AND P0, PT, R3, 0x1, PT ;  /* 0x000000010300780c */ /* 0x010fe20003f05270 */
[----:B------:R-:W-:-:S12]  /*cb60*/  IMAD.MOV R3, RZ, RZ, -R0 ;  /* 0x000000ffff037224 */ /* 0x000fd800078e0a00 */
[----:B--2---:R-:W-:Y:S02]  /*cb70*/  @P0 IMAD R21, R15, R13, R22 ;  /* 0x0000000d0f150224 */ /* 0x004fe400078e0216 */
[----:B------:R-:W-:Y:S01]  /*cb80*/  IMAD R22, R24, R0, R5 ;  /* 0x0000000018167224 */ /* 0x000fe200078e0205 */
[----:B------:R-:W-:Y:S01]  /*cb90*/  LOP3.LUT R5, R12, R7, RZ, 0xc0, !PT ;  /* 0x000000070c057212 */ /* 0x000fe200078ec0ff */
[----:B---3--:R-:W-:Y:S02]  /*cba0*/  IMAD R0, R3, R28, R14 ;  /* 0x0000001c03007224 */ /* 0x008fe400078e020e */
[----:B------:R-:W-:Y:S02]  /*cbb0*/  IMAD R22, R22, R29, R21 ;  /* 0x0000001d16167224 */ /* 0x000fe400078e0215 */
[----:B------:R-:W-:Y:S01]  /*cbc0*/  IMAD R3, R0, R20, R5 ;  /* 0x0000001400037224 */ /* 0x000fe200078e0205 */
[----:B------:R-:W-:-:S04]  /*cbd0*/  PRMT R0, R4, 0x7610, R0 ;  /* 0x0000761004007816 */ /* 0x000fc80000000000 */
[----:B------:R-:W-:Y:S02]  /*cbe0*/  SEL R23, R3, R22, !P0 ;  /* 0x0000001603177207 */ /* 0x000fe40004000000 */
[----:B------:R-:W-:-:S07]  /*cbf0*/  SEL R22, R22, R3, !P0 ;  /* 0x0000000316167207 */ /* 0x000fce0004000000 */
.L_x_346:
[----:B------:R-:W-:-:S13]  /*cc00*/  LOP3.LUT P0, RZ, R0, 0xff, RZ, 0xc0, !PT ;  /* 0x000000ff00ff7812 */ /* 0x000fda000780c0ff */
[----:B------:R-:W-:Y:S05]  /*cc10*/  @P0 BRA `(.L_x_349) ;  /* 0xffffff4400140947 */ /* 0x000fea000383ffff */
[----:B------:R-:W-:Y:S05]  /*cc20*/  EXIT ;  /* 0x000000000000794d */ /* 0x000fea0003800000 */
.L_x_4:
[----:B0-----:R-:W-:Y:S01]  /*cc30*/  ULDC.64 UR4, c[0x0][0x650] ;  /* 0x0001940000047ab9 */ /* 0x001fe20000000a00 */
        /* <DEDUP_REMOVED lines=25> */
.L_x_351:
        /* <DEDUP_REMOVED lines=18> */
[----:B------:R-:W4:Y:S04]  /*cef0*/  LDC R14, c[0x0][0x608] ;  /* 0x00018200ff0e7b82 */ /* 0x000f280000000800 */
[-C--:B0-----:R-:W-:Y:S02]  /*cf00*/  SHF.R.U64 R10, R6, R8.reuse, R5 ;  /* 0x00000008060a7219 */ /* 0x081fe40000001205 */
[----:B------:R-:W-:Y:S02]  /*cf10*/  I2FP.F32.U32 R6, R3 ;  /* 0x0000000300067245 */ /* 0x000fe40000201000 */
[----:B------:R-:W0:Y:S01]  /*cf20*/  LDC R9, c[0x0][0x658] ;  /* 0x00019600ff097b82 */ /* 0x000e220000000800 */
[----:B-1----:R-:W-:Y:S01]  /*cf30*/  ISETP.NE.U32.AND P0, PT, R24, RZ, PT ;  /* 0x000000ff1800720c */ /* 0x002fe20003f05070 */
[----:B---3--:R-:W-:Y:S01]  /*cf40*/  IMAD.MOV R2, RZ, RZ, -R11 ;  /* 0x000000ffff027224 */ /* 0x008fe200078e0a0b */
[----:B------:R-:W-:Y:S01]  /*cf50*/  SHF.R.U32.HI R5, RZ, R8, R5 ;  /* 0x00000008ff057219 */ /* 0x000fe20000011605 */
[----:B------:R-:W-:Y:S01]  /*cf60*/  FMUL R6, R6, UR4 ;  /* 0x0000000406067c20 */ /* 0x000fe20008400000 */
[----:B------:R-:W-:Y:S01]  /*cf70*/  ISETP.NE.AND.EX P0, PT, R25, RZ, PT, P0 ;  /* 0x000000ff1900720c */ /* 0x000fe20003f05300 */
[----:B------:R-:W-:-:S02]  /*cf80*/  IMAD.MOV.U32 R8, RZ, RZ, -0x1 ;  /* 0xffffffffff087424 */ /* 0x000fc400078e00ff */
[----:B------:R-:W1:Y:S01]  /*cf90*/  LDC R20, c[0x0][0x148] ;  /* 0x00005200ff147b82 */ /* 0x000e620000000800 */
[----:B--2---:R-:W-:Y:S02]  /*cfa0*/  IMAD R22, R13, R2, R4 ;  /* 0x000000020d167224 */ /* 0x004fe400078e0204 */
[----:B------:R-:W-:-:S05]  /*cfb0*/  IMAD.MOV.U32 R4, RZ, RZ, 0x1 ;  /* 0x00000001ff047424 */ /* 0x000fca00078e00ff */
[----:B------:R-:W2:Y:S01]  /*cfc0*/  LDC R17, c[0x0][0x600] ;  /* 0x00018000ff117b82 */ /* 0x000ea20000000800 */
[-CC-:B----4-:R-:W-:Y:S02]  /*cfd0*/  SHF.R.U64 R13, R10, R14.reuse, R5.reuse ;  /* 0x0000000e0a0d7219 */ /* 0x190fe40000001205 */
[----:B------:R-:W-:Y:S02]  /*cfe0*/  SHF.R.U32.HI R2, RZ, R14, R5 ;  /* 0x0000000eff027219 */ /* 0x000fe40000011605 */
[----:B------:R3:W4:Y:S03]  /*cff0*/  F2I.U32.TRUNC.NTZ R14, R6 ;  /* 0x00000006000e7305 */ /* 0x000726000020f000 */
[----:B------:R-:W1:Y:S01]  /*d000*/  LDC R21, c[0x0][0x648] ;  /* 0x00019200ff157b82 */ /* 0x000e620000000800 */
[-C--:B0-----:R-:W-:Y:S02]  /*d010*/  SHF.R.U64 R15, R13, R9.reuse, R2 ;  /* 0x000000090d0f7219 */ /* 0x081fe40000001202 */
[----:B------:R-:W-:-:S02]  /*d020*/  SHF.L.U32 R8, R8, R9, RZ ;  /* 0x0000000908087219 */ /* 0x000fc400000006ff */
[-C--:B------:R-:W-:Y:S01]  /*d030*/  SHF.L.U32 R26, R4, R9.reuse, RZ ;  /* 0x00000009041a7219 */ /* 0x080fe200000006ff */
[----:B------:R-:W-:Y:S01]  /*d040*/  IMAD.MOV.U32 R4, RZ, RZ, R15 ;  /* 0x000000ffff047224 */ /* 0x000fe200078e000f */
[----:B------:R-:W-:Y:S01]  /*d050*/  SHF.R.U32.HI R5, RZ, R9, R2 ;  /* 0x00000009ff057219 */ /* 0x000fe20000011602 */
[----:B------:R-:W0:Y:S01]  /*d060*/  LDC R23, c[0x0][0x638] ;  /* 0x00018e00ff177b82 */ /* 0x000e220000000800 */
[----:B------:R-:W-:-:S07]  /*d070*/  LOP3.LUT R28, RZ, R8, RZ, 0x33, !PT ;  /* 0x00000008ff1c7212 */ /* 0x000fce00078e33ff */
        /* <DEDUP_REMOVED lines=12> */
.L_x_352:
[----:B------:R-:W3:Y:S01]  /*d140*/  LDC R2, c[0x0][0x65c] ;  /* 0x00019700ff027b82 */ /* 0x000ee20000000800 */
[----:B-1----:R-:W-:Y:S01]  /*d150*/  SHF.R.U64 R5, R4, R21, R5 ;  /* 0x0000001504057219 */ /* 0x002fe20000001205 */
[----:B------:R-:W-:Y:S02]  /*d160*/  IMAD.MOV R14, RZ, RZ, -R14 ;  /* 0x000000ffff0e7224 */ /* 0x000fe400078e0a0e */
[----:B--2---:R-:W-:Y:S02]  /*d170*/  VIADD R9, R17, 0xffffffff ;  /* 0xffffffff11097836 */ /* 0x004fe40000000000 */
[----:B------:R-:W-:Y:S02]  /*d180*/  IMAD.MOV R4, RZ, RZ, -R5 ;  /* 0x000000ffff047224 */ /* 0x000fe400078e0a05 */
[----:B------:R-:W-:Y:S01]  /*d190*/  IMAD.MOV.U32 R6, RZ, RZ, R12 ;  /* 0x000000ffff067224 */ /* 0x000fe200078e000c */
[----:B---3--:R-:W-:Y:S02]  /*d1a0*/  ISETP.NE.AND P0, PT, R2, 0x1, PT ;  /* 0x000000010200780c */ /* 0x008fe40003f05270 */
[----:B------:R-:W-:-:S05]  /*d1b0*/  LOP3.LUT R2, R13, R28, RZ, 0xc0, !PT ;  /* 0x0000001c0d027212 */ /* 0x000fca00078ec0ff */
[----:B------:R-:W-:Y:S02]  /*d1c0*/  IMAD R7, R26, R5, R2 ;  /* 0x000000051a077224 */ /* 0x000fe400078e0202 */
[----:B0-----:R-:W-:Y:S02]  /*d1d0*/  IMAD R2, R4, R23, R15 ;  /* 0x0000001704027224 */ /* 0x001fe400078e020f */
[----:B------:R-:W-:Y:S02]  /*d1e0*/  IMAD.MOV.U32 R5, RZ, RZ, 0x1 ;  /* 0x00000001ff057424 */ /* 0x000fe400078e00ff */
[----:B------:R-:W-:Y:S01]  /*d1f0*/  @P0 IMAD R22, R20, R14, R3 ;  /* 0x0000000e14160224 */ /* 0x000fe200078e0203 */
[----:B------:R-:W-:-:S03]  /*d200*/  LOP3.LUT R3, R10, R9, RZ, 0xc0, !PT ;  /* 0x000000090a037212 */ /* 0x000fc600078ec0ff */
[----:B------:R-:W-:Y:S02]  /*d210*/  IMAD R7, R7, R27, R22 ;  /* 0x0000001b07077224 */ /* 0x000fe400078e0216 */
[----:B------:R-:W-:Y:S01]  /*d220*/  IMAD R4, R2, R17, R3 ;  /* 0x0000001102047224 */ /* 0x000fe200078e0203 */
[----:B------:R-:W-:-:S04]  /*d230*/  PRMT R2, R5, 0x7610, R2 ;  /* 0x0000761005027816 */ /* 0x000fc80000000002 */
[----:B------:R-:W-:Y:S02]  /*d240*/  SEL R13, R4, R7, !P0 ;  /* 0x00000007040d7207 */ /* 0x000fe40004000000 */
[----:B------:R-:W-:-:S07]  /*d250*/  SEL R7, R7, R4, !P0 ;  /* 0x0000000407077207 */ /* 0x000fce0004000000 */
.L_x_350:
[----:B------:R-:W-:-:S08]  /*d260*/  NOP ;  /* 0x0000000000007918 */ /* 0x000fd00000000000 */
[----:B------:R-:W0:-:S00]  /*d270*/  USETMAXREG.DEALLOC.CTAPOOL 0x28 ;  /* 0x00000028000079c8 */ /* 0x000e0000080e0500 */
[----:B0-----:R-:W-:-:S13]  /*d280*/  ISETP.NE.AND P0, PT, R0, RZ, PT ;  /* 0x000000ff0000720c */ /* 0x001fda0003f05270 */
[----:B------:R-:W-:Y:S05]  /*d290*/  @P0 EXIT ;  /* 0x000000000000094d */ /* 0x000fea0003800000 */
[----:B------:R-:W-:Y:S01]  /*d2a0*/  LOP3.LUT P0, RZ, R2, 0xff, RZ, 0xc0, !PT ;  /* 0x000000ff02ff7812 */ /* 0x000fe2000780c0ff */
[----:B------:R-:W-:Y:S02]  /*d2b0*/  IMAD.MOV.U32 R0, RZ, RZ, 0x1 ;  /* 0x00000001ff007424 */ /* 0x000fe400078e00ff */
[----:B------:R-:W-:-:S10]  /*d2c0*/  IMAD.MOV.U32 R11, RZ, RZ, RZ ;  /* 0x000000ffff0b7224 */ /* 0x000fd400078e00ff */
[----:B------:R-:W-:Y:S05]  /*d2d0*/  @!P0 BRA `(.L_x_353) ;  /* 0x0000000c00448947 */ /* 0x000fea0003800000 */
[----:B------:R-:W0:Y:S01]  /*d2e0*/  LDC R0, c[0x0][0x28c] ;  /* 0x0000a300ff007b82 */ /* 0x000e220000000800 */
[----:B------:R-:W1:Y:S01]  /*d2f0*/  S2R R4, SR_TID.X ;  /* 0x0000000000047919 */ /* 0x000e620000002100 */
[----:B------:R-:W-:Y:S01]  /*d300*/  ULDC UR5, c[0x0][0x600] ;  /* 0x0001800000057ab9 */ /* 0x000fe20000000800 */
[----:B------:R-:W-:Y:S01]  /*d310*/  ULDC UR4, c[0x0][0xc] ;  /* 0x0000030000047ab9 */ /* 0x000fe20000000800 */
[----:B------:R-:W-:Y:S01]  /*d320*/  UIADD3 UR16, UR5, -0x1, URZ ;  /* 0xffffffff05107890 */ /* 0x000fe2000fffe03f */
[----:B------:R-:W-:Y:S01]  /*d330*/  BSSY B0, `(.L_x_353) ;  /* 0x00000cb000007945 */ /* 0x000fe20003800000 */
[----:B------:R-:W-:Y:S01]  /*d340*/  ULDC UR6, c[0x0][0x658] ;  /* 0x0001960000067ab9 */ /* 0x000fe20000000800 */
[----:B------:R-:W-:Y:S01]  /*d350*/  ULDC UR5, c[0x0][0x10] ;  /* 0x0000040000057ab9 */ /* 0x000fe20000000800 */
[----:B------:R-:W-:Y:S01]  /*d360*/  UMOV UR7, 0xffffffff ;  /* 0xffffffff00077882 */ /* 0x000fe20000000000 */
[----:B------:R-:W-:Y:S01]  /*d370*/  UMOV UR8, 0x1 ;  /* 0x0000000100087882 */ /* 0x000fe20000000000 */
[----:B------:R-:W-:Y:S01]  /*d380*/  UIMAD.WIDE.U32 UR4, UR4, UR5, URZ ;  /* 0x00000005040472a5 */ /* 0x000fe2000f8e003f */
[----:B------:R-:W-:Y:S01]  /*d390*/  IMAD.MOV.U32 R12, RZ, RZ, 0x1 ;  /* 0x00000001ff0c7424 */ /* 0x000fe200078e00ff */
[----:B------:R-:W-:Y:S01]  /*d3a0*/  USHF.L.U32 UR7, UR7, UR6, URZ ;  /* 0x0000000607077299 */ /* 0x000fe2000800063f */
[----:B------:R-:W-:Y:S01]  /*d3b0*/  LOP3.LUT R10, R16, 0x2, RZ, 0xfc, !PT ;  /* 0x00000002100a7812 */ /* 0x000fe200078efcff */
[----:B------:R-:W-:Y:S01]  /*d3c0*/  USHF.L.U32 UR18, UR8, UR6, URZ ;  /* 0x0000000608127299 */ /* 0x000fe2000800063f */
[----:B------:R-:W-:Y:S01]  /*d3d0*/  IMAD.MOV.U32 R11, RZ, RZ, RZ ;  /* 0x000000ffff0b7224 */ /* 0x000fe200078e00ff */
[----:B------:R-:W-:Y:S01]  /*d3e0*/  ULOP3.LUT UR17, URZ, UR7, URZ, 0x33, !UPT ;  /* 0x000000073f117292 */ /* 0x000fe2000f8e333f */
[----:B------:R-:W-:Y:S01]  /*d3f0*/  ULDC UR6, c[0x0][0x14] ;  /* 0x0000050000067ab9 */ /* 0x000fe20000000800 */
[----:B------:R-:W-:Y:S01]  /*d400*/  ULDC.64 UR22, c[0x0][0x198] ;  /* 0x0000660000167ab9 */ /* 0x000fe20000000a00 */
[----:B------:R-:W-:-:S02]  /*d410*/  UIMAD.WIDE.U32 UR20, UR4, UR6, URZ ;  /* 0x00000006041472a5 */ /* 0x000fc4000f8e003f */
[----:B------:R-:W-:Y:S01]  /*d420*/  UIMAD UR13, UR5, UR6, URZ ;  /* 0x00000006050d72a4 */ /* 0x000fe2000f8e023f */
[----:B0-----:R-:W-:-:S03]  /*d430*/  VIADD R0, R0, 0x1f ;  /* 0x0000001f00007836 */ /* 0x001fc60000000000 */
[----:B------:R-:W-:Y:S02]  /*d440*/  UIADD3 UR13, UR21, UR13, URZ ;  /* 0x0000000d150d7290 */ /* 0x000fe4000fffe03f */
[----:B------:R-:W-:-:S04]  /*d450*/  SHF.R.S32.HI R3, RZ, 0x1f, R0 ;  /* 0x0000001fff037819 */ /* 0x000fc80000011400 */
[----:B------:R-:W-:Y:S01]  /*d460*/  LEA.HI R3, R3, R0, RZ, 0x5 ;  /* 0x0000000003037211 */ /* 0x000fe200078f28ff */
[----:B------:R-:W-:Y:S01]  /*d470*/  IMAD.MOV.U32 R0, RZ, RZ, 0x1 ;  /* 0x00000001ff007424 */ /* 0x000fe200078e00ff */
[C---:B-1----:R-:W-:Y:S02]  /*d480*/  LOP3.LUT P2, RZ, R4.reuse, 0x7f, RZ, 0xc0, !PT ;  /* 0x0000007f04ff7812 */ /* 0x042fe4000784c0ff */
[----:B------:R-:W-:Y:S02]  /*d490*/  SHF.R.S32.HI R8, RZ, 0x5, R3 ;  /* 0x00000005ff087819 */ /* 0x000fe40000011403 */
[----:B------:R-:W-:-:S03]  /*d4a0*/  LOP3.LUT P0, RZ, R4, 0x1f, RZ, 0xc0, !PT ;  /* 0x0000001f04ff7812 */ /* 0x000fc6000780c0ff */
[----:B------:R-:W-:Y:S01]  /*d4b0*/  VIADD R9, R8, 0x1 ;  /* 0x0000000108097836 */ /* 0x000fe20000000000 */
[----:B------:R-:W-:-:S13]  /*d4c0*/  PLOP3.LUT P0, PT, P0, P2, PT, 0x8a, 0x0 ;  /* 0x000000000000781c */ /* 0x000fda0000705172 */
.L_x_365:
[----:B------:R-:W-:-:S03]  /*d4d0*/  UMOV UR4, 0xffffffff ;  /* 0xffffffff00047882 */ /* 0x000fc60000000000 */
[----:B------:R-:W-:Y:S05]  /*d4e0*/  BRA.DIV UR4, `(.L_x_354) ;  /* 0x0000001204847947 */ /* 0x000fea000b800000 */
[----:B------:R-:W-:-:S13]  /*d4f0*/  ELECT P6, URZ, PT ;  /* 0x00000000003f782f */ /* 0x000fda00038c0000 */
.L_x_382:
[----:B------:R-:W0:Y:S01]  /*d500*/  LDC R2, c[0x0][0x28c] ;  /* 0x0000a300ff027b82 */ /* 0x000e220000000800 */
[----:B------:R-:W-:Y:S01]  /*d510*/  BSSY B1, `(.L_x_355) ;  /* 0x0000037000017945 */ /* 0x000fe20003800000 */
[----:B0-----:R-:W-:-:S13]  /*d520*/  ISETP.LT.OR P6, PT, R2, 0x1, !P6 ;  /* 0x000000010200780c */ /* 0x001fda00077c1670 */
[----:B------:R-:W-:Y:S05]  /*d530*/  @P6 BRA `(.L_x_356) ;  /* 0x0000000000d06947 */ /* 0x000fea0003800000 */
[----:B------:R-:W-:Y:S02]  /*d540*/  IMAD R13, R13, 0xa0, RZ ;  /* 0x000000a00d0d7824 */ /* 0x000fe400078e02ff */
[----:B------:R-:W-:Y:S02]  /*d550*/  IMAD R15, R7, 0xc0, RZ ;  /* 0x000000c0070f7824 */ /* 0x000fe400078e02ff */
[----:B------:R-:W-:Y:S02]  /*d560*/  IMAD.MOV.U32 R20, RZ, RZ, RZ ;  /* 0x000000ffff147224 */ /* 0x000fe400078e00ff */
[----:B------:R-:W-:Y:S02]  /*d570*/  IMAD.MOV.U32 R2, RZ, RZ, R9 ;  /* 0x000000ffff027224 */ /* 0x000fe400078e0009 */
[----:B------:R-:W-:Y:S02]  /*d580*/  IMAD.MOV.U32 R3, RZ, RZ, R0 ;  /* 0x000000ffff037224 */ /* 0x000fe400078e0000 */
[----:B------:R-:W-:-:S07]  /*d590*/  IMAD.MOV.U32 R4, RZ, RZ, R11 ;  /* 0x000000ffff047224 */ /* 0x000fce00078e000b */
.L_x_360:
[----:B------:R-:W0:Y:S01]  /*d5a0*/  S2R R14, SR_CgaCtaId ;  /* 0x00000000000e7919 */ /* 0x000e220000008800 */
[----:B------:R-:W-:Y:S01]  /*d5b0*/  MOV R5, 0x400 ;  /* 0x0000040000057802 */ /* 0x000fe20000000f00 */
[----:B------:R-:W1:Y:S03]  /*d5c0*/  @!P2 LDC R7, c[0x0][0x500] ;  /* 0x00014000ff07ab82 */ /* 0x000e660000000800 */
[----:B0-----:R-:W-:Y:S02]  /*d5d0*/  LEA R17, R14, R5, 0x18 ;  /* 0x000000050e117211 */ /* 0x001fe400078ec0ff */
[----:B------:R-:W-:-:S03]  /*d5e0*/  SHF.L.U32 R5, R3, 0x1f, RZ ;  /* 0x0000001f03057819 */ /* 0x000fc600000006ff */
[----:B------:R-:W-:-:S04]  /*d5f0*/  IMAD R14, R4, 0x8, R17 ;  /* 0x00000008040e7824 */ /* 0x000fc800078e0211 */
[----:B------:R-:W0:Y:S02]  /*d600*/  SYNCS.PHASECHK.TRANS64.TRYWAIT P1, [R14+URZ+0x50], R5 ;  /* 0x000050050e0075a7 */ /* 0x000e24000802017f */
[----:B01----:R-:W-:Y:S05]  /*d610*/  @!P1 BRA `(.L_x_357) ;  /* 0x0000001000589947 */ /* 0x003fea0003800000 */
.L_x_383:
[----:B0-----:R-:W-:Y:S01]  /*d620*/  PRMT R5, R10, 0x9910, RZ ;  /* 0x000099100a057816 */ /* 0x001fe200000000ff */
[----:B------:R0:W-:Y:S03]  /*d630*/  @!P2 SYNCS.ARRIVE.TRANS64 RZ, [R14+URZ], R7 ;  /* 0x000000070effa9a7 */ /* 0x0001e6000800003f */
[----:B------:R-:W-:-:S13]  /*d640*/  ISETP.NE.AND P1, PT, R5, 0x2, PT ;  /* 0x000000020500780c */ /* 0x000fda0003f25270 */
[----:B0-----:R-:W-:Y:S05]  /*d650*/  @P1 BRA `(.L_x_358) ;  /* 0x0000000000041947 */ /* 0x001fea0003800000 */
[----:B------:R-:W-:Y:S01]  /*d660*/  BPT.TRAP 0x1 ;  /* 0x000000040000795c */ /* 0x000fe20000300000 */
.L_x_358:
[----:B------:R-:W-:Y:S05]  /*d670*/  @P0 BRA `(.L_x_359) ;  /* 0x0000000000040947 */ /* 0x000fea0003800000 */
[----:B------:R-:W-:Y:S01]  /*d680*/  BPT.TRAP 0x1 ;  /* 0x000000040000795c */ /* 0x000fe20000300000 */
.L_x_359:
[--C-:B------:R-:W-:Y:S01]  /*d690*/  IMAD R5, R4, 0x3000, R17.reuse ;  /* 0x0000300004057824 */ /* 0x100fe200078e0211 */
[----:B------:R-:W-:Y:S01]  /*d6a0*/  R2UR UR9, R14 ;  /* 0x000000000e0972ca */ /* 0x000fe200000e0000 */
[----:B------:R-:W-:Y:S01]  /*d6b0*/  IMAD R17, R4, 0x2800, R17 ;  /* 0x0000280004117824 */ /* 0x000fe200078e0211 */
[----:B------:R-:W-:Y:S01]  /*d6c0*/  UIADD3 UR4, UP0, UR22, 0xf0, URZ ;  /* 0x000000f016047890 */ /* 0x000fe2000ff1e03f */
[----:B------:R-:W-:Y:S01]  /*d6d0*/  VIADD R2, R2, 0xffffffff ;  /* 0xffffffff02027836 */ /* 0x000fe20000000000 */
[----:B------:R-:W-:Y:S01]  /*d6e0*/  R2UR UR5, R5 ;  /* 0x00000000050572ca */ /* 0x000fe200000e0000 */
[----:B------:R-:W-:Y:S01]  /*d6f0*/  UIADD3 UR24, UP1, UR22, 0x1f0, URZ ;  /* 0x000001f016187890 */ /* 0x000fe2000ff3e03f */
[----:B------:R-:W-:Y:S01]  /*d700*/  R2UR UR8, R17 ;  /* 0x00000000110872ca */ /* 0x000fe200000e0000 */
[----:B------:R-:W-:Y:S01]  /*d710*/  VIADD R4, R4, 0x1 ;  /* 0x0000000104047836 */ /* 0x000fe20000000000 */
[----:B------:R-:W-:Y:S01]  /*d720*/  R2UR UR11, R15 ;  /* 0x000000000f0b72ca */ /* 0x000fe200000e0000 */
[----:B------:R-:W-:Y:S01]  /*d730*/  UIADD3.X UR25, URZ, UR23, URZ, UP1, !UPT ;  /* 0x000000173f197290 */ /* 0x000fe20008ffe43f */
[----:B------:R-:W-:Y:S01]  /*d740*/  R2UR UR10, R20 ;  /* 0x00000000140a72ca */ /* 0x000fe200000e0000 */
[----:B------:R-:W-:Y:S01]  /*d750*/  UMOV UR6, 0x0 ;  /* 0x0000000000067882 */ /* 0x000fe20000000000 */
[----:B------:R-:W-:Y:S01]  /*d760*/  R2UR UR12, R6 ;  /* 0x00000000060c72ca */ /* 0x000fe200000e0000 */
[----:B------:R-:W-:Y:S01]  /*d770*/  UMOV UR7, 0x10000000 ;  /* 0x1000000000077882 */ /* 0x000fe20000000000 */
[----:B------:R-:W-:Y:S01]  /*d780*/  R2UR UR19, R13 ;  /* 0x000000000d1372ca */ /* 0x000fe200000e0000 */
[----:B------:R-:W-:Y:S01]  /*d790*/  VIADD R20, R20, 0x20 ;  /* 0x0000002014147836 */ /* 0x000fe20000000000 */
[----:B------:R-:W-:Y:S01]  /*d7a0*/  ISETP.GT.AND P3, PT, R2, 0x1, PT ;  /* 0x000000010200780c */ /* 0x000fe20003f64270 */
[----:B------:R-:W-:Y:S01]  /*d7b0*/  UIADD3 UR14, UR5, 0x180, URZ ;  /* 0x00000180050e7890 */ /* 0x000fe2000fffe03f */
[----:B------:R-:W-:Y:S01]  /*d7c0*/  ISETP.NE.AND P1, PT, R4, 0xa, PT ;  /* 0x0000000a0400780c */ /* 0x000fe20003f25270 */
[----:B------:R-:W-:-:S02]  /*d7d0*/  UIADD3.X UR5, URZ, UR23, URZ, UP0, !UPT ;  /* 0x000000173f057290 */ /* 0x000fc400087fe43f */
[----:B------:R-:W-:Y:S01]  /*d7e0*/  UIADD3 UR15, UR8, 0x1e180, URZ ;  /* 0x0001e180080f7890 */ /* 0x000fe2000fffe03f */
[----:B------:R-:W-:Y:S02]  /*d7f0*/  SEL R14, RZ, 0x1, P1 ;  /* 0x00000001ff0e7807 */ /* 0x000fe40000800000 */
[----:B------:R-:W-:Y:S01]  /*d800*/  UMOV UR8, UR14 ;  /* 0x0000000e00087c82 */ /* 0x000fe20008000000 */
[----:B------:R-:W-:Y:S02]  /*d810*/  SEL R4, R4, RZ, P1 ;  /* 0x000000ff04047207 */ /* 0x000fe40000800000 */
[----:B------:R-:W-:Y:S01]  /*d820*/  LOP3.LUT R3, R3, R14, RZ, 0x3c, !PT ;  /* 0x0000000e03037212 */ /* 0x000fe200078e3cff */
[----:B------:R0:W-:Y:S02]  /*d830*/  UTMALDG.3D [UR8], [UR4], desc[UR6] ;  /* 0x00000608040075b4 */ /* 0x0001e40008011000 */
[----:B0-----:R-:W-:Y:S01]  /*d840*/  UMOV UR8, UR15 ;  /* 0x0000000f00087c82 */ /* 0x001fe20008000000 */
[----:B------:R-:W-:-:S02]  /*d850*/  UMOV UR11, UR19 ;  /* 0x00000013000b7c82 */ /* 0x000fc40008000000 */
[----:B------:R0:W-:Y:S02]  /*d860*/  UTMALDG.3D [UR8], [UR24], desc[UR6] ;  /* 0x00000608180075b4 */ /* 0x0001e40008011000 */
[----:B0-----:R-:W-:Y:S05]  /*d870*/  @P3 BRA `(.L_x_360) ;  /* 0xfffffffc00483947 */ /* 0x001fea000383ffff */
.L_x_356:
[----:B------:R-:W-:Y:S05]  /*d880*/  BSYNC B1 ;  /* 0x0000000000017941 */ /* 0x000fea0003800000 */
.L_x_355:
[----:B------:R-:W-:Y:S01]  /*d890*/  LOP3.LUT P3, RZ, R12, 0xff, RZ, 0xc0, !PT ;  /* 0x000000ff0cff7812 */ /* 0x000fe2000786c0ff */
[----:B------:R-:W-:Y:S01]  /*d8a0*/  IMAD.IADD R4, R8, 0x1, R11 ;  /* 0x0000000108047824 */ /* 0x000fe200078e020b */
[----:B------:R-:W-:Y:S01]  /*d8b0*/  IADD3 R19, P4, R19, UR20, RZ ;  /* 0x0000001413137c10 */ /* 0x000fe2000ff9e0ff */
[----:B------:R-:W-:Y:S01]  /*d8c0*/  ULDC.64 UR4, c[0x0][0x650] ;  /* 0x0001940000047ab9 */ /* 0x000fe20000000a00 */
[----:B------:R-:W-:Y:S01]  /*d8d0*/  BSSY B1, `(.L_x_361) ;  /* 0x000006e000017945 */ /* 0x000fe20003800000 */
[----:B------:R-:W-:Y:S01]  /*d8e0*/  IMAD.MOV.U32 R7, RZ, RZ, -0x1 ;  /* 0xffffffffff077424 */ /* 0x000fe200078e00ff */
[----:B------:R-:W-:Y:S01]  /*d8f0*/  ISETP.GT.U32.AND P1, PT, R4, 0x9, PT ;  /* 0x000000090400780c */ /* 0x000fe20003f24070 */
[----:B------:R-:W-:Y:S01]  /*d900*/  IMAD.MOV.U32 R13, RZ, RZ, -0x1 ;  /* 0xffffffffff0d7424 */ /* 0x000fe200078e00ff */
[----:B------:R-:W-:Y:S01]  /*d910*/  IADD3.X R18, R18, UR13, RZ, P4, !PT ;  /* 0x0000000d12127c10 */ /* 0x000fe2000a7fe4ff */
[----:B------:R-:W-:Y:S01]  /*d920*/  IMAD.MOV.U32 R6, RZ, RZ, -0x1 ;  /* 0xffffffffff067424 */ /* 0x000fe200078e00ff */
[----:B------:R-:W-:-:S02]  /*d930*/  ISETP.LT.U32.AND P1, PT, R8, 0xa, P1 ;  /* 0x0000000a0800780c */ /* 0x000fc40000f21070 */
[----:B------:R-:W-:Y:S01]  /*d940*/  PRMT R12, RZ, 0x7610, R12 ;  /* 0x00007610ff0c7816 */ /* 0x000fe2000000000c */
[----:B------:R-:W0:Y:S01]  /*d950*/  @P3 S2R R3, SR_CgaCtaId ;  /* 0x0000000000033919 */ /* 0x000e220000008800 */
[----:B------:R-:W-:-:S04]  /*d960*/  @P3 MOV R2, 0x400 ;  /* 0x0000040000023802 */ /* 0x000fc80000000f00 */
[----:B0-----:R-:W-:Y:S01]  /*d970*/  @P3 LEA R5, R3, R2, 0x18 ;  /* 0x0000000203053211 */ /* 0x001fe200078ec0ff */
[----:B------:R-:W-:-:S03]  /*d980*/  IMAD.WIDE.U32 R2, R4, -0x33333333, RZ ;  /* 0xcccccccd04027825 */ /* 0x000fc600078e00ff */
[----:B------:R0:W-:Y:S01]  /*d990*/  @P3 SYNCS.ARRIVE.TRANS64.A1T0 RZ, [R5+URZ+0xb8], RZ ;  /* 0x0000b8ff05ff39a7 */ /* 0x0001e2000810003f */
[----:B------:R-:W-:Y:S02]  /*d9a0*/  ISETP.GE.U32.AND P3, PT, R8, 0xa, PT ;  /* 0x0000000a0800780c */ /* 0x000fe40003f66070 */
[----:B------:R-:W-:Y:S02]  /*d9b0*/  PRMT R2, RZ, 0x7610, R2 ;  /* 0x00007610ff027816 */ /* 0x000fe40000000002 */
[----:B0-----:R-:W-:Y:S02]  /*d9c0*/  SHF.R.U32.HI R5, RZ, 0x3, R3 ;  /* 0x00000003ff057819 */ /* 0x001fe40000011603 */
[----:B------:R-:W-:Y:S02]  /*d9d0*/  SEL R3, RZ, 0x1, !P1 ;  /* 0x00000001ff037807 */ /* 0x000fe40004800000 */
[----:B------:R-:W-:Y:S01]  /*d9e0*/  ISETP.GE.U32.AND P1, PT, R19, UR4, PT ;  /* 0x0000000413007c0c */ /* 0x000fe2000bf26070 */
[----:B------:R-:W-:Y:S01]  /*d9f0*/  IMAD R11, R5, -0xa, R4 ;  /* 0xfffffff6050b7824 */ /* 0x000fe200078e0204 */
[----:B------:R-:W-:-:S02]  /*da00*/  LOP3.LUT R0, R0, R3, RZ, 0x3c, !PT ;  /* 0x0000000300007212 */ /* 0x000fc400078e3cff */
[----:B------:R-:W-:Y:S02]  /*da10*/  ISETP.GE.U32.AND.EX P1, PT, R18, UR5, PT, P1 ;  /* 0x0000000512007c0c */ /* 0x000fe4000bf26110 */
[----:B------:R-:W-:-:S11]  /*da20*/  @P3 LOP3.LUT R0, R0, 0x1, R5, 0x78, !PT ;  /* 0x0000000100003812 */ /* 0x000fd600078e7805 */
[----:B------:R-:W-:Y:S05]  /*da30*/  @P1 BRA `(.L_x_362) ;  /* 0x00000004005c1947 */ /* 0x000fea0003800000 */
[----:B------:R-:W-:Y:S01]  /*da40*/  ULDC.64 UR4, c[0x0][0x628] ;  /* 0x00018a0000047ab9 */ /* 0x000fe20000000a00 */
[----:B------:R-:W0:Y:S01]  /*da50*/  S2R R14, SR_CTAID.X ;  /* 0x00000000000e7919 */ /* 0x000e220000002500 */
[----:B------:R-:W-:Y:S01]  /*da60*/  ISETP.NE.U32.AND P1, PT, RZ, UR4, PT ;  /* 0x00000004ff007c0c */ /* 0x000fe2000bf25070 */
[----:B------:R-:W-:Y:S01]  /*da70*/  ULDC UR7, c[0x0][0x630] ;  /* 0x00018c0000077ab9 */ /* 0x000fe20000000800 */
[----:B------:R-:W-:Y:S01]  /*da80*/  IMAD.MOV.U32 R2, RZ, RZ, R19 ;  /* 0x000000ffff027224 */ /* 0x000fe200078e0013 */
[----:B------:R-:W1:Y:S01]  /*da90*/  S2R R13, SR_CTAID.Y ;  /* 0x00000000000d7919 */ /* 0x000e620000002600 */
[----:B------:R-:W-:Y:S01]  /*daa0*/  ISETP.NE.AND.EX P1, PT, RZ, UR5, PT, P1 ;  /* 0x00000005ff007c0c */ /* 0x000fe2000bf25310 */
[----:B------:R-:W-:-:S12]  /*dab0*/  IMAD.MOV.U32 R3, RZ, RZ, R18 ;  /* 0x000000ffff037224 */ /* 0x000fd800078e0012 */
[----:B------:R-:W-:Y:S05]  /*dac0*/  @!P1 BRA `(.L_x_363) ;  /* 0x0000000000289947 */ /* 0x000fea0003800000 */
[----:B------:R-:W-:Y:S02]  /*dad0*/  ULDC UR6, c[0x0][0x634] ;  /* 0x00018d0000067ab9 */ /* 0x000fe40000000800 */
[----:B------:R-:W-:-:S05]  /*dae0*/  IADD3 R7, P1, R19, UR6, RZ ;  /* 0x0000000613077c10 */ /* 0x000fca000ff3e0ff */
[----:B------:R-:W-:-:S04]  /*daf0*/  IMAD.X R15, RZ, RZ, R18, P1 ;  /* 0x000000ffff0f7224 */ /* 0x000fc800008e0612 */
[----:B------:R-:W-:-:S04]  /*db00*/  IMAD.WIDE.U32 R4, R15, UR4, RZ ;  /* 0x000000040f047c25 */ /* 0x000fc8000f8e00ff */
[----:B------:R-:W-:-:S04]  /*db10*/  IMAD.WIDE.U32 R4, P1, R7, UR5, R4 ;  /* 0x0000000507047c25 */ /* 0x000fc8000f820004 */
[----:B------:R-:W-:-:S04]  /*db20*/  IMAD.WIDE.U32 R6, R7, UR4, RZ ;  /* 0x0000000407067c25 */ /* 0x000fc8000f8e00ff */
[----:B------:R-:W-:Y:S01]  /*db30*/  IMAD.X R3, RZ, RZ, RZ, P1 ;  /* 0x000000ffff037224 */ /* 0x000fe200008e06ff */
[----:B------:R-:W-:Y:S01]  /*db40*/  IADD3 RZ, P1, R7, R4, RZ ;  /* 0x0000000407ff7210 */ /* 0x000fe20007f3e0ff */
[----:B------:R-:W-:-:S04]  /*db50*/  IMAD.MOV.U32 R2, RZ, RZ, R5 ;  /* 0x000000ffff027224 */ /* 0x000fc800078e0005 */
[----:B------:R-:W-:-:S08]  /*db60*/  IMAD.WIDE.U32.X R2, R15, UR5, R2, P1 ;  /* 0x000000050f027c25 */ /* 0x000fd000088e0402 */
.L_x_363:
[--C-:B------:R-:W-:Y:S01]  /*db70*/  SHF.R.U64 R6, R2, UR7, R3.reuse ;  /* 0x0000000702067c19 */ /* 0x100fe20008001203 */
[----:B------:R-:W-:Y:S01]  /*db80*/  ULDC.64 UR4, c[0x0][0x620] ;  /* 0x0001880000047ab9 */ /* 0x000fe20000000a00 */
[----:B------:R-:W-:Y:S01]  /*db90*/  SHF.R.U32.HI R2, RZ, UR7, R3 ;  /* 0x00000007ff027c19 */ /* 0x000fe20008011603 */
[----:B------:R-:W-:Y:S01]  /*dba0*/  IMAD.MOV.U32 R3, RZ, RZ, R18 ;  /* 0x000000ffff037224 */ /* 0x000fe200078e0012 */
[----:B------:R-:W-:Y:S01]  /*dbb0*/  IADD3 R5, P1, RZ, -R6, RZ ;  /* 0x80000006ff057210 */ /* 0x000fe20007f3e0ff */
[----:B------:R-:W2:Y:S01]  /*dbc0*/  LDC R25, c[0x0][0x144] ;  /* 0x00005100ff197b82 */ /* 0x000ea20000000800 */
[----:B0-----:R-:W-:Y:S01]  /*dbd0*/  I2FP.F32.U32 R7, R14 ;  /* 0x0000000e00077245 */ /* 0x001fe20000201000 */
[----:B------:R-:W-:Y:S01]  /*dbe0*/  ULDC.64 UR8, c[0x0][0x640] ;  /* 0x0001900000087ab9 */ /* 0x000fe20000000a00 */
[----:B------:R-:W-:Y:S01]  /*dbf0*/  ULDC UR6, c[0x0][0x608] ;  /* 0x0001820000067ab9 */ /* 0x000fe20000000800 */
[----:B------:R-:W-:Y:S01]  /*dc00*/  IMAD.X R2, RZ, RZ, ~R2, P1 ;  /* 0x000000ffff027224 */ /* 0x000fe200008e0e02 */
[----:B------:R-:W-:-:S03]  /*dc10*/  ISETP.NE.U32.AND P1, PT, RZ, UR8, PT ;  /* 0x00000008ff007c0c */ /* 0x000fc6000bf25070 */
[----:B------:R-:W-:Y:S01]  /*dc20*/  IMAD R4, R2, UR4, RZ ;  /* 0x0000000402047c24 */ /* 0x000fe2000f8e02ff */
[----:B------:R-:W0:Y:S01]  /*dc30*/  LDC R20, c[0x0][0x148] ;  /* 0x00005200ff147b82 */ /* 0x000e220000000800 */
[----:B------:R-:W-:Y:S01]  /*dc40*/  IMAD.MOV.U32 R2, RZ, RZ, R19 ;  /* 0x000000ffff027224 */ /* 0x000fe200078e0013 */
[----:B------:R-:W-:-:S03]  /*dc50*/  ISETP.NE.AND.EX P1, PT, RZ, UR9, PT, P1 ;  /* 0x00000009ff007c0c */ /* 0x000fc6000bf25310 */
[----:B------:R-:W-:Y:S01]  /*dc60*/  IMAD.WIDE.U32 R2, R5, UR4, R2 ;  /* 0x0000000405027c25 */ /* 0x000fe2000f8e0002 */
[----:B------:R-:W-:-:S03]  /*dc70*/  ULDC UR4, c[0x0][0x150] ;  /* 0x0000540000047ab9 */ /* 0x000fc60000000800 */
[----:B------:R-:W-:Y:S02]  /*dc80*/  IMAD R5, R5, UR5, R4 ;  /* 0x0000000505057c24 */ /* 0x000fe4000f8e0204 */
[----:B------:R-:W-:Y:S01]  /*dc90*/  FMUL R4, R7, UR4 ;  /* 0x0000000407047c20 */ /* 0x000fe20008400000 */
[----:B------:R-:W-:Y:S01]  /*dca0*/  ULDC UR4, c[0x0][0x618] ;  /* 0x0001860000047ab9 */ /* 0x000fe20000000800 */
[----:B------:R-:W-:Y:S01]  /*dcb0*/  ULDC UR5, c[0x0][0x154] ;  /* 0x0000550000057ab9 */ /* 0x000fe20000000800 */
[----:B------:R-:W-:-:S03]  /*dcc0*/  IMAD.IADD R3, R3, 0x1, R5 ;  /* 0x0000000103037824 */ /* 0x000fc600078e0205 */
[----:B------:R-:W3:Y:S02]  /*dcd0*/  F2I.U32.TRUNC.NTZ R4, R4 ;  /* 0x0000000400047305 */ /* 0x000ee4000020f000 */
[----:B------:R-:W-:Y:S02]  /*dce0*/  SHF.R.U64 R7, R2, UR4, R3 ;  /* 0x0000000402077c19 */ /* 0x000fe40008001203 */
[----:B-1----:R-:W-:-:S05]  /*dcf0*/  I2FP.F32.U32 R2, R13 ;  /* 0x0000000d00027245 */ /* 0x002fca0000201000 */
[----:B------:R-:W-:Y:S01]  /*dd00*/  FMUL R21, R2, UR5 ;  /* 0x0000000502157c20 */ /* 0x000fe20008400000 */
[----:B------:R-:W-:Y:S01]  /*dd10*/  SHF.R.U32.HI R2, RZ, UR4, R3 ;  /* 0x00000004ff027c19 */ /* 0x000fe20008011603 */
[----:B------:R-:W-:-:S03]  /*dd20*/  ULDC UR4, c[0x0][0x658] ;  /* 0x0001960000047ab9 */ /* 0x000fc60000000800 */
[--C-:B------:R-:W-:Y:S01]  /*dd30*/  SHF.R.U64 R17, R7, UR6, R2.reuse ;  /* 0x0000000607117c19 */ /* 0x100fe20008001202 */
[----:B------:R-:W1:Y:S01]  /*dd40*/  F2I.U32.TRUNC.NTZ R21, R21 ;  /* 0x0000001500157305 */ /* 0x000e62000020f000 */
[----:B------:R-:W-:Y:S01]  /*dd50*/  SHF.R.U32.HI R2, RZ, UR6, R2 ;  /* 0x00000006ff027c19 */ /* 0x000fe20008011602 */
[----:B---3--:R-:W-:-:S03]  /*dd60*/  IMAD.MOV R4, RZ, RZ, -R4 ;  /* 0x000000ffff047224 */ /* 0x008fc600078e0a04 */
[----:B------:R-:W-:Y:S01]  /*dd70*/  SHF.R.U64 R15, R17, UR4, R2 ;  /* 0x00000004110f7c19 */ /* 0x000fe20008001202 */
[----:B--2---:R-:W-:Y:S01]  /*dd80*/  IMAD R14, R25, R4, R14 ;  /* 0x00000004190e7224 */ /* 0x004fe200078e020e */
[----:B------:R-:W-:-:S03]  /*dd90*/  SHF.R.U32.HI R23, RZ, UR4, R2 ;  /* 0x00000004ff177c19 */ /* 0x000fc60008011602 */
[----:B------:R-:W-:Y:S02]  /*dda0*/  IMAD.MOV.U32 R2, RZ, RZ, R15 ;  /* 0x000000ffff027224 */ /* 0x000fe400078e000f */
[----:B------:R-:W-:Y:S01]  /*ddb0*/  IMAD.MOV.U32 R3, RZ, RZ, R23 ;  /* 0x000000ffff037224 */ /* 0x000fe200078e0017 */
[----:B------:R-:W-:Y:S06]  /*ddc0*/  @!P1 BRA `(.L_x_364) ;  /* 0x0000000000289947 */ /* 0x000fec0003800000 */
[----:B------:R-:W-:Y:S02]  /*ddd0*/  ULDC UR4, c[0x0][0x64c] ;  /* 0x0001930000047ab9 */ /* 0x000fe40000000800 */
[----:B------:R-:W-:-:S05]  /*dde0*/  IADD3 R3, P1, R15, UR4, RZ ;  /* 0x000000040f037c10 */ /* 0x000fca000ff3e0ff */
[----:B------:R-:W-:-:S04]  /*ddf0*/  IMAD.X R23, RZ, RZ, R23, P1 ;  /* 0x000000ffff177224 */ /* 0x000fc800008e0617 */
[----:B------:R-:W-:-:S04]  /*de00*/  IMAD.WIDE.U32 R4, R23, UR8, RZ ;  /* 0x0000000817047c25 */ /* 0x000fc8000f8e00ff */
[----:B------:R-:W-:-:S04]  /*de10*/  IMAD.WIDE.U32 R4, P1, R3, UR9, R4 ;  /* 0x0000000903047c25 */ /* 0x000fc8000f820004 */
[----:B------:R-:W-:-:S04]  /*de20*/  IMAD.WIDE.U32 R2, R3, UR8, RZ ;  /* 0x0000000803027c25 */ /* 0x000fc8000f8e00ff */
[----:B------:R-:W-:Y:S01]  /*de30*/  IMAD.MOV.U32 R2, RZ, RZ, R5 ;  /* 0x000000ffff027224 */ /* 0x000fe200078e0005 */
[----:B------:R-:W-:Y:S01]  /*de40*/  IADD3 RZ, P3, R3, R4, RZ ;  /* 0x0000000403ff7210 */ /* 0x000fe20007f7e0ff */
[----:B------:R-:W-:-:S04]  /*de50*/  IMAD.X R3, RZ, RZ, RZ, P1 ;  /* 0x000000ffff037224 */ /* 0x000fc800008e06ff */
[----:B------:R-:W-:-:S08]  /*de60*/  IMAD.WIDE.U32.X R2, R23, UR9, R2, P3 ;  /* 0x0000000917027c25 */ /* 0x000fd000098e0402 */
.L_x_364:
[----:B------:R-:W2:Y:S01]  /*de70*/  LDC R4, c[0x0][0x65c] ;  /* 0x00019700ff047b82 */ /* 0x000ea20000000800 */
[----:B------:R-:W-:Y:S01]  /*de80*/  ULDC UR4, c[0x0][0x648] ;  /* 0x0001920000047ab9 */ /* 0x000fe20000000800 */
[----:B------:R-:W-:Y:S01]  /*de90*/  LOP3.LUT R17, R17, UR17, RZ, 0xc0, !PT ;  /* 0x0000001111117c12 */ /* 0x000fe2000f8ec0ff */
[----:B-1----:R-:W-:Y:S01]  /*dea0*/  IMAD.MOV R21, RZ, RZ, -R21 ;  /* 0x000000ffff157224 */ /* 0x002fe200078e0a15 */
[----:B------:R-:W-:Y:S01]  /*deb0*/  SHF.R.U64 R2, R2, UR4, R3 ;  /* 0x0000000402027c19 */ /* 0x000fe20008001203 */
[----:B------:R-:W-:Y:S01]  /*dec0*/  ULDC UR4, c[0x0][0x638] ;  /* 0x00018e0000047ab9 */ /* 0x000fe20000000800 */
[----:B------:R-:W-:Y:S01]  /*ded0*/  ULDC UR5, c[0x0][0x610] ;  /* 0x0001840000057ab9 */ /* 0x000fe20000000800 */
[----:B------:R-:W-:Y:S02]  /*dee0*/  IMAD.MOV.U32 R3, RZ, RZ, 0x1 ;  /* 0x00000001ff037424 */ /* 0x000fe400078e00ff */
[----:B------:R-:W-:Y:S01]  /*def0*/  IMAD R17, R2, UR18, R17 ;  /* 0x0000001202117c24 */ /* 0x000fe2000f8e0211 */
[----:B--2---:R-:W-:Y:S01]  /*df00*/  ISETP.NE.AND P1, PT, R4, 0x1, PT ;  /* 0x000000010400780c */ /* 0x004fe20003f25270 */
[----:B------:R-:W-:Y:S01]  /*df10*/  IMAD.MOV R4, RZ, RZ, -R2 ;  /* 0x000000ffff047224 */ /* 0x000fe200078e0a02 */
[----:B------:R-:W-:-:S03]  /*df20*/  LOP3.LUT R2, R7, UR16, RZ, 0xc0, !PT ;  /* 0x0000001007027c12 */ /* 0x000fc6000f8ec0ff */
[----:B------:R-:W-:Y:S01]  /*df30*/  IMAD R15, R4, UR4, R15 ;  /* 0x00000004040f7c24 */ /* 0x000fe2000f8e020f */
[----:B------:R-:W-:-:S03]  /*df40*/  ULDC UR4, c[0x0][0x600] ;  /* 0x0001800000047ab9 */ /* 0x000fc60000000800 */
[--C-:B------:R-:W-:Y:S01]  /*df50*/  IMAD R15, R15, UR4, R2.reuse ;  /* 0x000000040f0f7c24 */ /* 0x100fe2000f8e0202 */
[----:B------:R-:W-:-:S03]  /*df60*/  PRMT R2, R3, 0x7610, R2 ;  /* 0x0000761003027816 */ /* 0x000fc60000000002 */
[----:B0-----:R-:W-:-:S04]  /*df70*/  @P1 IMAD R14, R20, R21, R13 ;  /* 0x00000015140e1224 */ /* 0x001fc800078e020d */
[----:B------:R-:W-:-:S05]  /*df80*/  IMAD R14, R17, UR5, R14 ;  /* 0x00000005110e7c24 */ /* 0x000fca000f8e020e */
[----:B------:R-:W-:Y:S02]  /*df90*/  SEL R13, R15, R14, !P1 ;  /* 0x0000000e0f0d7207 */ /* 0x000fe40004800000 */
[----:B------:R-:W-:-:S07]  /*dfa0*/  SEL R7, R14, R15, !P1 ;  /* 0x0000000f0e077207 */ /* 0x000fce0004800000 */
.L_x_362:
[----:B------:R-:W-:Y:S05]  /*dfb0*/  BSYNC B1 ;  /* 0x0000000000017941 */ /* 0x000fea0003800000 */
.L_x_361:
[----:B------:R-:W-:-:S13]  /*dfc0*/  LOP3.LUT P1, RZ, R2, 0xff, RZ, 0xc0, !PT ;  /* 0x000000ff02ff7812 */ /* 0x000fda000782c0ff */
[----:B------:R-:W-:Y:S05]  /*dfd0*/  @P1 BRA `(.L_x_365) ;  /* 0xfffffff4003c1947 */ /* 0x000fea000383ffff */
[----:B------:R-:W-:Y:S05]  /*dfe0*/  BSYNC B0 ;  /* 0x0000000000007941 */ /* 0x000fea0003800000 */
.L_x_353:
[----:B------:R-:W-:-:S03]  /*dff0*/  UMOV UR4, 0xffffffff ;  /* 0xffffffff00047882 */ /* 0x000fc60000000000 */
[----:B------:R-:W-:Y:S05]  /*e000*/  BRA.DIV UR4, `(.L_x_366) ;  /* 0x0000000604f07947 */ /* 0x000fea000b800000 */
[----:B------:R-:W-:-:S13]  /*e010*/  ELECT P6, URZ, PT ;  /* 0x00000000003f782f */ /* 0x000fda00038c0000 */
.L_x_386:
[----:B------:R-:W-:Y:S04]  /*e020*/  BSSY B0, `(.L_x_367) ;  /* 0x0000061000007945 */ /* 0x000fe80003800000 */
[----:B------:R-:W-:Y:S05]  /*e030*/  @!P6 BRA `(.L_x_368) ;  /* 0x00000004007ce947 */ /* 0x000fea0003800000 */
[----:B------:R-:W-:-:S04]  /*e040*/  LOP3.LUT R16, R16, 0x2, RZ, 0xfc, !PT ;  /* 0x0000000210107812 */ /* 0x000fc800078efcff */
[----:B------:R-:W-:-:S13]  /*e050*/  ISETP.NE.AND P0, PT, R16, 0x3, PT ;  /* 0x000000031000780c */ /* 0x000fda0003f05270 */
[----:B------:R-:W-:Y:S05]  /*e060*/  @!P0 BRA `(.L_x_369) ;  /* 0x0000000000048947 */ /* 0x000fea0003800000 */
[----:B------:R-:W-:Y:S01]  /*e070*/  BPT.TRAP 0x1 ;  /* 0x000000040000795c */ /* 0x000fe20000300000 */
.L_x_369:
[----:B------:R-:W0:Y:S01]  /*e080*/  S2R R3, SR_CgaCtaId ;  /* 0x0000000000037919 */ /* 0x000e220000008800 */
[----:B------:R-:W-:Y:S02]  /*e090*/  MOV R2, 0x400 ;  /* 0x0000040000027802 */ /* 0x000fe40000000f00 */
[----:B------:R-:W-:Y:S02]  /*e0a0*/  SHF.L.U32 R4, R0, 0x1f, RZ ;  /* 0x0000001f00047819 */ /* 0x000fe400000006ff */
[----:B0-----:R-:W-:-:S05]  /*e0b0*/  LEA R2, R3, R2, 0x18 ;  /* 0x0000000203027211 */ /* 0x001fca00078ec0ff */
[----:B------:R-:W-:-:S04]  /*e0c0*/  VIADD R2, R2, 0x50 ;  /* 0x0000005002027836 */ /* 0x000fc80000000000 */
[C---:B------:R-:W-:Y:S02]  /*e0d0*/  IMAD R7, R11.reuse, 0x8, R2 ;  /* 0x000000080b077824 */ /* 0x040fe400078e0202 */
[----:B------:R-:W-:Y:S02]  /*e0e0*/  VIADD R11, R11, 0x1 ;  /* 0x000000010b0b7836 */ /* 0x000fe40000000000 */
[----:B------:R-:W0:Y:S03]  /*e0f0*/  SYNCS.PHASECHK.TRANS64.TRYWAIT P0, [R7+URZ], R4 ;  /* 0x00000004070075a7 */ /* 0x000e26000800017f */
[----:B------:R-:W-:-:S04]  /*e100*/  ISETP.NE.AND P1, PT, R11, 0xa, PT ;  /* 0x0000000a0b00780c */ /* 0x000fc80003f25270 */
[----:B------:R-:W-:Y:S02]  /*e110*/  SEL R3, RZ, 0x1, P1 ;  /* 0x00000001ff037807 */ /* 0x000fe40000800000 */
[----:B------:R-:W-:Y:S02]  /*e120*/  SEL R11, R11, RZ, P1 ;  /* 0x000000ff0b0b7207 */ /* 0x000fe40000800000 */
[----:B------:R-:W-:-:S03]  /*e130*/  LOP3.LUT R6, R0, R3, RZ, 0x3c, !PT ;  /* 0x0000000300067212 */ /* 0x000fc600078e3cff */
[----:B------:R-:W-:Y:S01]  /*e140*/  IMAD R8, R11, 0x8, R2 ;  /* 0x000000080b087824 */ /* 0x000fe200078e0202 */
[----:B------:R-:W-:Y:S01]  /*e150*/  SHF.L.U32 R5, R6, 0x1f, RZ ;  /* 0x0000001f06057819 */ /* 0x000fe200000006ff */
[----:B0-----:R-:W-:Y:S06]  /*e160*/  @!P0 BRA `(.L_x_370) ;  /* 0x0000000400b88947 */ /* 0x001fec0003800000 */
.L_x_387:
[----:B------:R-:W1:Y:S01]  /*e170*/  SYNCS.PHASECHK.TRANS64.TRYWAIT P0, [R8+URZ], R5 ;  /* 0x00000005080075a7 */ /* 0x000e62000800017f */
[----:B------:R-:W-:-:S05]  /*e180*/  VIADD R0, R11, 0x1 ;  /* 0x000000010b007836 */ /* 0x000fca0000000000 */
[----:B------:R-:W-:-:S04]  /*e190*/  ISETP.NE.AND P1, PT, R0, 0xa, PT ;  /* 0x0000000a0000780c */ /* 0x000fc80003f25270 */
[----:B------:R-:W-:Y:S02]  /*e1a0*/  SEL R3, RZ, 0x1, P1 ;  /* 0x00000001ff037807 */ /* 0x000fe40000800000 */
[----:B0-----:R-:W-:Y:S02]  /*e1b0*/  SEL R7, R0, RZ, P1 ;  /* 0x000000ff00077207 */ /* 0x001fe40000800000 */
[----:B------:R-:W-:-:S03]  /*e1c0*/  LOP3.LUT R6, R6, R3, RZ, 0x3c, !PT ;  /* 0x0000000306067212 */ /* 0x000fc600078e3cff */
[----:B------:R-:W-:Y:S01]  /*e1d0*/  IMAD R9, R7, 0x8, R2 ;  /* 0x0000000807097824 */ /* 0x000fe200078e0202 */
[----:B------:R-:W-:Y:S01]  /*e1e0*/  SHF.L.U32 R4, R6, 0x1f, RZ ;  /* 0x0000001f06047819 */ /* 0x000fe200000006ff */
[----:B-1----:R-:W-:Y:S06]  /*e1f0*/  @!P0 BRA `(.L_x_371) ;  /* 0x0000000400a88947 */ /* 0x002fec0003800000 */
.L_x_388:
[----:B------:R-:W1:Y:S01]  /*e200*/  SYNCS.PHASECHK.TRANS64.TRYWAIT P0, [R9+URZ], R4 ;  /* 0x00000004090075a7 */ /* 0x000e62000800017f */
[----:B------:R-:W-:-:S05]  /*e210*/  VIADD R0, R7, 0x1 ;  /* 0x0000000107007836 */ /* 0x000fca0000000000 */
[----:B------:R-:W-:-:S04]  /*e220*/  ISETP.NE.AND P1, PT, R0, 0xa, PT ;  /* 0x0000000a0000780c */ /* 0x000fc80003f25270 */
[----:B------:R-:W-:Y:S02]  /*e230*/  SEL R3, RZ, 0x1, P1 ;  /* 0x00000001ff037807 */ /* 0x000fe40000800000 */
[----:B------:R-:W-:Y:S02]  /*e240*/  SEL R7, R0, RZ, P1 ;  /* 0x000000ff00077207 */ /* 0x000fe40000800000 */
[----:B------:R-:W-:-:S03]  /*e250*/  LOP3.LUT R6, R6, R3, RZ, 0x3c, !PT ;  /* 0x0000000306067212 */ /* 0x000fc600078e3cff */
[----:B0-----:R-:W-:Y:S01]  /*e260*/  IMAD R8, R7, 0x8, R2 ;  /* 0x0000000807087824 */ /* 0x001fe200078e0202 */
[----:B------:R-:W-:Y:S01]  /*e270*/  SHF.L.U32 R5, R6, 0x1f, RZ ;  /* 0x0000001f06057819 */ /* 0x000fe200000006ff */
[----:B-1----:R-:W-:Y:S06]  /*e280*/  @!P0 BRA `(.L_x_372) ;  /* 0x0000000400988947 */ /* 0x002fec0003800000 */
.L_x_389:
        /* <DEDUP_REMOVED lines=9> */
.L_x_390:
        /* <DEDUP_REMOVED lines=9> */
.L_x_391:
        /* <DEDUP_REMOVED lines=9> */
.L_x_392:
        /* <DEDUP_REMOVED lines=9> */
.L_x_393:
[----:B------:R-:W1:Y:S01]  /*e4d0*/  SYNCS.PHASECHK.TRANS64.TRYWAIT P0, [R8+URZ], R5 ;  /* 0x00000005080075a7 */ /* 0x000e62000800017f */
[----:B------:R-:W-:-:S05]  /*e4e0*/  VIADD R0, R7, 0x1 ;  /* 0x0000000107007836 */ /* 0x000fca0000000000 */
[----:B------:R-:W-:-:S04]  /*e4f0*/  ISETP.NE.AND P1, PT, R0, 0xa, PT ;  /* 0x0000000a0000780c */ /* 0x000fc80003f25270 */
[----:B------:R-:W-:Y:S02]  /*e500*/  SEL R3, RZ, 0x1, P1 ;  /* 0x00000001ff037807 */ /* 0x000fe40000800000 */
[----:B------:R-:W-:Y:S02]  /*e510*/  SEL R7, R0, RZ, P1 ;  /* 0x000000ff00077207 */ /* 0x000fe40000800000 */
[----:B0-----:R-:W-:-:S03]  /*e520*/  LOP3.LUT R9, R6, R3, RZ, 0x3c, !PT ;  /* 0x0000000306097212 */ /* 0x001fc600078e3cff */
[----:B------:R-:W-:Y:S01]  /*e530*/  IMAD R11, R7, 0x8, R2 ;  /* 0x00000008070b7824 */ /* 0x000fe200078e0202 */
[----:B------:R-:W-:Y:S01]  /*e540*/  SHF.L.U32 R6, R9, 0x1f, RZ ;  /* 0x0000001f09067819 */ /* 0x000fe200000006ff */
[----:B-1----:R-:W-:Y:S06]  /*e550*/  @!P0 BRA `(.L_x_377) ;  /* 0x0000000400488947 */ /* 0x002fec0003800000 */
.L_x_394:
[----:B------:R-:W1:Y:S01]  /*e560*/  SYNCS.PHASECHK.TRANS64.TRYWAIT P0, [R11+URZ], R6 ;  /* 0x000000060b0075a7 */ /* 0x000e62000800017f */
[----:B------:R-:W-:-:S05]  /*e570*/  VIADD R0, R7, 0x1 ;  /* 0x0000000107007836 */ /* 0x000fca0000000000 */
[----:B------:R-:W-:-:S04]  /*e580*/  ISETP.NE.AND P1, PT, R0, 0xa, PT ;  /* 0x0000000a0000780c */ /* 0x000fc80003f25270 */
[----:B------:R-:W-:Y:S02]  /*e590*/  SEL R4, RZ, 0x1, P1 ;  /* 0x00000001ff047807 */ /* 0x000fe40000800000 */
[----:B------:R-:W-:Y:S02]  /*e5a0*/  SEL R3, R0, RZ, P1 ;  /* 0x000000ff00037207 */ /* 0x000fe40000800000 */
[----:B------:R-:W-:Y:S01]  /*e5b0*/  LOP3.LUT R0, R9, R4, RZ, 0x3c, !PT ;  /* 0x0000000409007212 */ /* 0x000fe200078e3cff */
[----:B-1----:R-:W-:Y:S06]  /*e5c0*/  @!P0 BRA `(.L_x_378) ;  /* 0x0000000400408947 */ /* 0x002fec0003800000 */
.L_x_395:
[----:B------:R-:W-:Y:S01]  /*e5d0*/  IMAD R3, R3, 0x8, R2 ;  /* 0x0000000803037824 */ /* 0x000fe200078e0202 */
[----:B------:R-:W-:-:S07]  /*e5e0*/  SHF.L.U32 R0, R0, 0x1f, RZ ;  /* 0x0000001f00007819 */ /* 0x000fce00000006ff */
.L_x_379:
[----:B--2---:R2:W3:Y:S02]  /*e5f0*/  SYNCS.PHASECHK.TRANS64.TRYWAIT P0, [R3+URZ], R0 ;  /* 0x00000000030075a7 */ /* 0x0044e4000800017f */
[----:B---3--:R-:W-:Y:S05]  /*e600*/  @!P0 NANOSLEEP.SYNCS 0x989680 ;  /* 0x009896800000895d */ /* 0x008fea0003900000 */
[----:B------:R-:W3:Y:S02]  /*e610*/  @!P0 SYNCS.PHASECHK.TRANS64 P0, [R3+URZ], R0 ;  /* 0x00000000030085a7 */ /* 0x000ee4000800007f */
[----:B---3--:R-:W-:Y:S05]  /*e620*/  @!P0 BRA `(.L_x_379) ;  /* 0xfffffffc00f08947 */ /* 0x008fea000383ffff */
.L_x_368:
[----:B------:R-:W-:Y:S05]  /*e630*/  BSYNC B0 ;  /* 0x0000000000007941 */ /* 0x000fea0003800000 */
.L_x_367:
[----:B------:R-:W-:Y:S05]  /*e640*/  EXIT ;  /* 0x000000000000794d */ /* 0x000fea0003800000 */
.L_x_18:
[----:B---3--:R3:W4:Y:S02]  /*e650*/  SYNCS.PHASECHK.TRANS64.TRYWAIT P1, [R3+URZ], R0 ;  /* 0x00000000030075a7 */ /* 0x008724000802017f */
[----:B----4-:R-:W-:Y:S05]  /*e660*/  @!P1 NANOSLEEP.SYNCS 0x989680 ;  /* 0x009896800000995d */ /* 0x010fea0003900000 */
[----:B------:R-:W4:Y:S02]  /*e670*/  @!P1 SYNCS.PHASECHK.TRANS64 P1, [R3+URZ], R0 ;  /* 0x00000000030095a7 */ /* 0x000f24000802007f */
[----:B----4-:R-:W-:Y:S05]  /*e680*/  @!P1 BRA `(.L_x_18) ;  /* 0xfffffffc00f09947 */ /* 0x010fea000383ffff */
[----:B------:R-:W-:Y:S05]  /*e690*/  BRA `(.L_x_17) ;  /* 0xffffff2c00307947 */ /* 0x000fea000383ffff */
.L_x_23:
[----:B-1----:R-:W-:-:S04]  /*e6a0*/  IMAD.U32 R5, RZ, RZ, UR8 ;  /* 0x00000008ff057e24 */ /* 0x002fc8000f8e00ff */
[----:B------:R1:W2:Y:S03]  /*e6b0*/  SYNCS.PHASECHK.TRANS64.TRYWAIT P1, [R5+URZ], R4 ;  /* 0x00000004050075a7 */ /* 0x0002a6000802017f */
[----:B--2---:R-:W-:Y:S05]  /*e6c0*/  @!P1 NANOSLEEP.SYNCS 0x989680 ;  /* 0x009896800000995d */ /* 0x004fea0003900000 */
[----:B------:R-:W2:Y:S02]  /*e6d0*/  @!P1 SYNCS.PHASECHK.TRANS64 P1, [R5+URZ], R4 ;  /* 0x00000004050095a7 */ /* 0x000ea4000802007f */
[----:B--2---:R-:W-:Y:S05]  /*e6e0*/  @!P1 BRA `(.L_x_23) ;  /* 0xfffffffc00ec9947 */ /* 0x004fea000383ffff */
[----:B------:R-:W-:Y:S05]  /*e6f0*/  BRA `(.L_x_22) ;  /* 0xffffff34007c7947 */ /* 0x000fea000383ffff */
.L_x_354:
[----:B------:R-:W-:Y:S01]  /*e700*/  BSSY B1, `(.L_x_380) ;  /* 0x0000006000017945 */ /* 0x000fe20003800000 */
[----:B------:R-:W-:-:S07]  /*e710*/  IMAD.MOV.U32 R15, RZ, RZ, -0x1 ;  /* 0xffffffffff0f7424 */ /* 0x000fce00078e00ff */
[----:B------:R-:W-:Y:S05]  /*e720*/  WARPSYNC.COLLECTIVE R15, `(.L_x_381) ;  /* 0x000000000f0c7348 */ /* 0x000fea0003c00000 */
[----:B------:R-:W-:Y:S02]  /*e730*/  ELECT P6, UR62, PT ;  /* 0x00000000003e782f */ /* 0x000fe400038c0000 */
[----:B------:R-:W-:Y:S01]  /*e740*/  MOV R14, UR62 ;  /* 0x0000003e000e7c02 */ /* 0x000fe20008000f00 */
[----:B------:R-:W-:Y:S10]  /*e750*/  ENDCOLLECTIVE ;  /* 0x000000000000791b */ /* 0x000ff40003800000 */
.L_x_381:
[----:B------:R-:W-:Y:S05]  /*e760*/  BSYNC B1 ;  /* 0x0000000000017941 */ /* 0x000fea0003800000 */
.L_x_380:
[----:B------:R-:W-:Y:S05]  /*e770*/  BRA `(.L_x_382) ;  /* 0xffffffec00607947 */ /* 0x000fea000383ffff */
.L_x_357:
[----:B0-----:R0:W1:Y:S02]  /*e780*/  SYNCS.PHASECHK.TRANS64.TRYWAIT P1, [R14+URZ+0x50], R5 ;  /* 0x000050050e0075a7 */ /* 0x001064000802017f */
[----:B-1----:R-:W-:Y:S05]  /*e790*/  @!P1 NANOSLEEP.SYNCS 0x989680 ;  /* 0x009896800000995d */ /* 0x002fea0003900000 */
[----:B------:R-:W1:Y:S02]  /*e7a0*/  @!P1 SYNCS.PHASECHK.TRANS64 P1, [R14+URZ+0x50], R5 ;  /* 0x000050050e0095a7 */ /* 0x000e64000802007f */
[----:B-1----:R-:W-:Y:S05]  /*e7b0*/  @!P1 BRA `(.L_x_357) ;  /* 0xfffffffc00f09947 */ /* 0x002fea000383ffff */
[----:B------:R-:W-:Y:S05]  /*e7c0*/  BRA `(.L_x_383) ;  /* 0xffffffec00947947 */ /* 0x000fea000383ffff */
.L_x_366:
[----:B------:R-:W-:Y:S01]  /*e7d0*/  BSSY B0, `(.L_x_384) ;  /* 0x0000006000007945 */ /* 0x000fe20003800000 */
[----:B------:R-:W-:-:S07]  /*e7e0*/  IMAD.MOV.U32 R15, RZ, RZ, -0x1 ;  /* 0xffffffffff0f7424 */ /* 0x000fce00078e00ff */
[----:B------:R-:W-:Y:S05]  /*e7f0*/  WARPSYNC.COLLECTIVE R15, `(.L_x_385) ;  /* 0x000000000f0c7348 */ /* 0x000fea0003c00000 */
[----:B------:R-:W-:Y:S02]  /*e800*/  ELECT P6, UR62, PT ;  /* 0x00000000003e782f */ /* 0x000fe400038c0000 */
[----:B------:R-:W-:Y:S01]  /*e810*/  MOV R14, UR62 ;  /* 0x0000003e000e7c02 */ /* 0x000fe20008000f00 */
[----:B------:R-:W-:Y:S10]  /*e820*/  ENDCOLLECTIVE ;  /* 0x000000000000791b */ /* 0x000ff40003800000 */
.L_x_385:
[----:B------:R-:W-:Y:S05]  /*e830*/  BSYNC B0 ;  /* 0x0000000000007941 */ /* 0x000fea0003800000 */
.L_x_384:
[----:B------:R-:W-:Y:S05]  /*e840*/  BRA `(.L_x_386) ;  /* 0xfffffff400f47947 */ /* 0x000fea000383ffff */
.L_x_370:
[----:B0-----:R0:W1:Y:S02]  /*e850*/  SYNCS.PHASECHK.TRANS64.TRYWAIT P0, [R7+URZ], R4 ;  /* 0x00000004070075a7 */ /* 0x001064000800017f */
[----:B-1----:R-:W-:Y:S05]  /*e860*/  @!P0 NANOSLEEP.SYNCS 0x989680 ;  /* 0x009896800000895d */ /* 0x002fea0003900000 */
[----:B------:R-:W1:Y:S02]  /*e870*/  @!P0 SYNCS.PHASECHK.TRANS64 P0, [R7+URZ], R4 ;  /* 0x00000004070085a7 */ /* 0x000e64000800007f */
[----:B-1----:R-:W-:Y:S05]  /*e880*/  @!P0 BRA `(.L_x_370) ;  /* 0xfffffffc00f08947 */ /* 0x002fea000383ffff */
[----:B------:R-:W-:Y:S05]  /*e890*/  BRA `(.L_x_387) ;  /* 0xfffffff800347947 */ /* 0x000fea000383ffff */
.L_x_371:
[----:B0-----:R0:W1:Y:S02]  /*e8a0*/  SYNCS.PHASECHK.TRANS64.TRYWAIT P0, [R8+URZ], R5 ;  /* 0x00000005080075a7 */ /* 0x001064000800017f */
[----:B-1----:R-:W-:Y:S05]  /*e8b0*/  @!P0 NANOSLEEP.SYNCS 0x989680 ;  /* 0x009896800000895d */ /* 0x002fea0003900000 */
[----:B------:R-:W1:Y:S02]  /*e8c0*/  @!P0 SYNCS.PHASECHK.TRANS64 P0, [R8+URZ], R5 ;  /* 0x00000005080085a7 */ /* 0x000e64000800007f */
[----:B-1----:R-:W-:Y:S05]  /*e8d0*/  @!P0 BRA `(.L_x_371) ;  /* 0xfffffffc00f08947 */ /* 0x002fea000383ffff */
[----:B------:R-:W-:Y:S05]  /*e8e0*/  BRA `(.L_x_388) ;  /* 0xfffffff800447947 */ /* 0x000fea000383ffff */
.L_x_372:
[----:B0-----:R0:W1:Y:S02]  /*e8f0*/  SYNCS.PHASECHK.TRANS64.TRYWAIT P0, [R9+URZ], R4 ;  /* 0x00000004090075a7 */ /* 0x001064000800017f */
[----:B-1----:R-:W-:Y:S05]  /*e900*/  @!P0 NANOSLEEP.SYNCS 0x989680 ;  /* 0x009896800000895d */ /* 0x002fea0003900000 */
[----:B------:R-:W1:Y:S02]  /*e910*/  @!P0 SYNCS.PHASECHK.TRANS64 P0, [R9+URZ], R4 ;  /* 0x00000004090085a7 */ /* 0x000e64000800007f */
[----:B-1----:R-:W-:Y:S05]  /*e920*/  @!P0 BRA `(.L_x_372) ;  /* 0xfffffffc00f08947 */ /* 0x002fea000383ffff */
[----:B------:R-:W-:Y:S05]  /*e930*/  BRA `(.L_x_389) ;  /* 0xfffffff800547947 */ /* 0x000fea000383ffff */
.L_x_373:
[----:B0-----:R0:W1:Y:S02]  /*e940*/  SYNCS.PHASECHK.TRANS64.TRYWAIT P0, [R8+URZ], R5 ;  /* 0x00000005080075a7 */ /* 0x001064000800017f */
[----:B-1----:R-:W-:Y:S05]  /*e950*/  @!P0 NANOSLEEP.SYNCS 0x989680 ;  /* 0x009896800000895d */ /* 0x002fea0003900000 */
[----:B------:R-:W1:Y:S02]  /*e960*/  @!P0 SYNCS.PHASECHK.TRANS64 P0, [R8+URZ], R5 ;  /* 0x00000005080085a7 */ /* 0x000e64000800007f */
[----:B-1----:R-:W-:Y:S05]  /*e970*/  @!P0 BRA `(.L_x_373) ;  /* 0xfffffffc00f08947 */ /* 0x002fea000383ffff */
[----:B------:R-:W-:Y:S05]  /*e980*/  BRA `(.L_x_390) ;  /* 0xfffffff800647947 */ /* 0x000fea000383ffff */
.L_x_374:
[----:B0-----:R0:W1:Y:S02]  /*e990*/  SYNCS.PHASECHK.TRANS64.TRYWAIT P0, [R9+URZ], R4 ;  /* 0x00000004090075a7 */ /* 0x001064000800017f */
[----:B-1----:R-:W-:Y:S05]  /*e9a0*/  @!P0 NANOSLEEP.SYNCS 0x989680 ;  /* 0x009896800000895d */ /* 0x002fea0003900000 */
[----:B------:R-:W1:Y:S02]  /*e9b0*/  @!P0 SYNCS.PHASECHK.TRANS64 P0, [R9+URZ], R4 ;  /* 0x00000004090085a7 */ /* 0x000e64000800007f */
[----:B-1----:R-:W-:Y:S05]  /*e9c0*/  @!P0 BRA `(.L_x_374) ;  /* 0xfffffffc00f08947 */ /* 0x002fea000383ffff */
[----:B------:R-:W-:Y:S05]  /*e9d0*/  BRA `(.L_x_391) ;  /* 0xfffffff800747947 */ /* 0x000fea000383ffff */
.L_x_375:
[----:B0-----:R0:W1:Y:S02]  /*e9e0*/  SYNCS.PHASECHK.TRANS64.TRYWAIT P0, [R8+URZ], R5 ;  /* 0x00000005080075a7 */ /* 0x001064000800017f */
[----:B-1----:R-:W-:Y:S05]  /*e9f0*/  @!P0 NANOSLEEP.SYNCS 0x989680 ;  /* 0x009896800000895d */ /* 0x002fea0003900000 */
[----:B------:R-:W1:Y:S02]  /*ea00*/  @!P0 SYNCS.PHASECHK.TRANS64 P0, [R8+URZ], R5 ;  /* 0x00000005080085a7 */ /* 0x000e64000800007f */
[----:B-1----:R-:W-:Y:S05]  /*ea10*/  @!P0 BRA `(.L_x_375) ;  /* 0xfffffffc00f08947 */ /* 0x002fea000383ffff */
[----:B------:R-:W-:Y:S05]  /*ea20*/  BRA `(.L_x_392) ;  /* 0xfffffff800847947 */ /* 0x000fea000383ffff */
.L_x_376:
[----:B0-----:R0:W1:Y:S02]  /*ea30*/  SYNCS.PHASECHK.TRANS64.TRYWAIT P0, [R9+URZ], R4 ;  /* 0x00000004090075a7 */ /* 0x001064000800017f */
[----:B-1----:R-:W-:Y:S05]  /*ea40*/  @!P0 NANOSLEEP.SYNCS 0x989680 ;  /* 0x009896800000895d */ /* 0x002fea0003900000 */
[----:B------:R-:W1:Y:S02]  /*ea50*/  @!P0 SYNCS.PHASECHK.TRANS64 P0, [R9+URZ], R4 ;  /* 0x00000004090085a7 */ /* 0x000e64000800007f */
[----:B-1----:R-:W-:Y:S05]  /*ea60*/  @!P0 BRA `(.L_x_376) ;  /* 0xfffffffc00f08947 */ /* 0x002fea000383ffff */
[----:B------:R-:W-:Y:S05]  /*ea70*/  BRA `(.L_x_393) ;  /* 0xfffffff800947947 */ /* 0x000fea000383ffff */
.L_x_377:
[----:B0-----:R0:W1:Y:S02]  /*ea80*/  SYNCS.PHASECHK.TRANS64.TRYWAIT P0, [R8+URZ], R5 ;  /* 0x00000005080075a7 */ /* 0x001064000800017f */
[----:B-1----:R-:W-:Y:S05]  /*ea90*/  @!P0 NANOSLEEP.SYNCS 0x989680 ;  /* 0x009896800000895d */ /* 0x002fea0003900000 */
[----:B------:R-:W1:Y:S02]  /*eaa0*/  @!P0 SYNCS.PHASECHK.TRANS64 P0, [R8+URZ], R5 ;  /* 0x00000005080085a7 */ /* 0x000e64000800007f */
[----:B-1----:R-:W-:Y:S05]  /*eab0*/  @!P0 BRA `(.L_x_377) ;  /* 0xfffffffc00f08947 */ /* 0x002fea000383ffff */
[----:B------:R-:W-:Y:S05]  /*eac0*/  BRA `(.L_x_394) ;  /* 0xfffffff800a47947 */ /* 0x000fea000383ffff */
.L_x_378:
[----:B-1----:R1:W2:Y:S02]  /*ead0*/  SYNCS.PHASECHK.TRANS64.TRYWAIT P0, [R11+URZ], R6 ;  /* 0x000000060b0075a7 */ /* 0x0022a4000800017f */
[----:B--2---:R-:W-:Y:S05]  /*eae0*/  @!P0 NANOSLEEP.SYNCS 0x989680 ;  /* 0x009896800000895d */ /* 0x004fea0003900000 */
[----:B------:R-:W2:Y:S02]  /*eaf0*/  @!P0 SYNCS.PHASECHK.TRANS64 P0, [R11+URZ], R6 ;  /* 0x000000060b0085a7 */ /* 0x000ea4000800007f */
[----:B--2---:R-:W-:Y:S05]  /*eb00*/  @!P0 BRA `(.L_x_378) ;  /* 0xfffffffc00f08947 */ /* 0x004fea000383ffff */
[----:B------:R-:W-:Y:S05]  /*eb10*/  BRA `(.L_x_395) ;  /* 0xfffffff800ac7947 */ /* 0x000fea000383ffff */
.L_x_396:
[----:B------:R-:W-:-:S00]  /*eb20*/  BRA `(.L_x_396) ;  /* 0xfffffffc00fc7947 */ /* 0x000fc0000383ffff */
[----:B------:R-:W-:-:S00]  /*eb30*/  NOP ;  /* 0x0000000000007918 */ /* 0x000fc00000000000 */
        /* <DEDUP_REMOVED lines=12> */
.L_x_397:


//--------------------- .nv.global.init           --------------------------
	.section	.nv.global.init,"aw",@progbits
.nv.global.init:
	.type		$str$22,@object
	.size		$str$22,($str$23 - $str$22)
$str$22:
        /*0000*/ 	.byte	0x6b, 0x5f, 0x74, 0x69, 0x6c, 0x65, 0x5f, 0x63, 0x6f, 0x75, 0x6e, 0x74, 0x20, 0x3e, 0x3d, 0x20
        /*0010*/ 	.byte	0x31, 0x00
	.type		$str$23,@object
	.size		$str$23,(__unnamed_1 - $str$23)
$str$23:
        /*0012*/ 	.byte	0x2f, 0x74, 0x6d, 0x70, 0x2f, 0x63, 0x75, 0x74, 0x6c, 0x61, 0x73, 0x73, 0x5f, 0x73, 0x77, 0x65
        /*0022*/ 	.byte	0x65, 0x70, 0x5f, 0x73, 0x72, 0x63, 0x2f, 0x69, 0x6e, 0x63, 0x6c, 0x75, 0x64, 0x65, 0x2f, 0x63
        /*0032*/ 	.byte	0x75, 0x74, 0x6c, 0x61, 0x73, 0x73, 0x2f, 0x67, 0x65, 0x6d, 0x6d, 0x2f, 0x63, 0x6f, 0x6c, 0x6c
        /*0042*/ 	.byte	0x65, 0x63, 0x74, 0x69, 0x76, 0x65, 0x2f, 0x73, 0x6d, 0x39, 0x30, 0x5f, 0x6d, 0x6d, 0x61, 0x5f
        /*0052*/ 	.byte	0x74, 0x6d, 0x61, 0x5f, 0x67, 0x6d, 0x6d, 0x61, 0x5f, 0x73, 0x73, 0x5f, 0x77, 0x61, 0x72, 0x70
        /*0062*/ 	.byte	0x73, 0x70, 0x65, 0x63, 0x69, 0x61, 0x6c, 0x69, 0x7a, 0x65, 0x64, 0x2e, 0x68, 0x70, 0x70, 0x00
	.type		__unnamed_1,@object
	.size		__unnamed_1,(.L_0 - __unnamed_1)
__unnamed_1:
        /*0072*/ 	.byte	0x76, 0x6f, 0x69, 0x64, 0x20, 0x63, 0x75, 0x74, 0x6c, 0x61, 0x73, 0x73, 0x3a, 0x3a, 0x67, 0x65
        /* <DEDUP_REMOVED lines=179> */
        /*0bb2*/ 	.byte	0x65, 0x3a, 0x3a, 0x69, 0x64, 0x65, 0x6e, 0x74, 0x69, 0x74, 0x79, 0x5d, 0x00
.L_0:


//--------------------- .nv.shared._ZN7cutlass13device_kernelINS_4gemm6kernel13GemmUniversalIN4cute5tupleIJiiiiEEENS1_10collective13CollectiveMmaINS1_34MainloopSm90TmaGmmaWarpSpecializedILi10ENS5_IJNS4_1CILi1EEESB_SB_EEENS1_35KernelTmaWarpSpecializedCooperativeEEENS5_IJNSA_ILi192EEENSA_ILi160EEENSA_ILi32EEEEEENS_6half_tENS5_IJlSB_lEEESJ_SK_NS4_8TiledMMAINS4_8MMA_AtomIJNS4_4SM904GMMA25MMA_64x32x16_F32F16F16_SSILNSO_5MajorE0ELSQ_0ELNSO_7ScaleInE1ELSR_1EEEEEENS4_6LayoutINS5_IJNSA_ILi2EEESB_SB_EEENS5_IJSB_NSA_ILi0EEESX_EEEEENS5_IJNS4_10UnderscoreES10_S10_EEEEENS4_13SM90_TMA_LOADENS4_14ComposedLayoutINS4_7SwizzleILi2ELi4ELi3EEENS4_18smem_ptr_flag_bitsILi16EEENSU_INS5_IJNSA_ILi8EEESH_EEENS5_IJSH_SB_EEEEEEEvNS4_8identityES13_S1D_vS1E_EENS_8epilogue10collective6detail29Sm90TmaWarpSpecializedAdapterINS1H_15DefaultEpilogueISJ_SK_SK_NS1G_6thread17LinearCombinationISJ_Li1EffLNS1L_9ScaleType4KindE0ELNS_15FloatRoundStyleE2ESJ_EENS1_15EpilogueDefaultEEEEEvvEEEEvNT_6ParamsE --------------------------
	.section	.nv.shared._ZN7cutlass13device_kernelINS_4gemm6kernel13GemmUniversalIN4cute5tupleIJiiiiEEENS1_10collective13CollectiveMmaINS1_34MainloopSm90TmaGmmaWarpSpecializedILi10ENS5_IJNS4_1CILi1EEESB_SB_EEENS1_35KernelTmaWarpSpecializedCooperativeEEENS5_IJNSA_ILi192EEENSA_ILi160EEENSA_ILi32EEEEEENS_6half_tENS5_IJlSB_lEEESJ_SK_NS4_8TiledMMAINS4_8MMA_AtomIJNS4_4SM904GMMA25MMA_64x32x16_F32F16F16_SSILNSO_5MajorE0ELSQ_0ELNSO_7ScaleInE1ELSR_1EEEEEENS4_6LayoutINS5_IJNSA_ILi2EEESB_SB_EEENS5_IJSB_NSA_ILi0EEESX_EEEEENS5_IJNS4_10UnderscoreES10_S10_EEEEENS4_13SM90_TMA_LOADENS4_14ComposedLayoutINS4_7SwizzleILi2ELi4ELi3EEENS4_18smem_ptr_flag_bitsILi16EEENSU_INS5_IJNSA_ILi8EEESH_EEENS5_IJSH_SB_EEEEEEEvNS4_8identityES13_S1D_vS1E_EENS_8epilogue10collective6detail29Sm90TmaWarpSpecializedAdapterINS1H_15DefaultEpilogueISJ_SK_SK_NS1G_6thread17LinearCombinationISJ_Li1EffLNS1L_9ScaleType4KindE0ELNS_15FloatRoundStyleE2ESJ_EENS1_15EpilogueDefaultEEEEEvvEEEEvNT_6ParamsE,"aw",@nobits
	.sectionflags	@""
	.align	16
	.zero		1024


//--------------------- .nv.shared.reserved.0     --------------------------
	.section	.nv.shared.reserved.0,"aw",@nobits
	.weak		__nv_reservedSMEM_offset_0_alias
	.size		__nv_reservedSMEM_offset_0_alias, 0, 0
	.other		__nv_reservedSMEM_offset_0_alias,@"STO_CUDA_RESERVED_SHARED STV_DEFAULT"
__nv_reservedSMEM_offset_0_alias:
	.zero		0


//--------------------- .nv.global                --------------------------
	.section	.nv.global,"aw",@nobits
.nv.global:
	.type		_ZN39_INTERNAL_50eafdc5_4_k_cu_4b68645d_70504cute1_E,@object
	.size		_ZN39_INTERNAL_50eafdc5_4_k_cu_4b68645d_70504cute1_E,(_ZN39_INTERNAL_50eafdc5_4_k_cu_4b68645d_70504cuda3std3__45__cpo6cbeginE - _ZN39_INTERNAL_50eafdc5_4_k_cu_4b68645d_70504cute1_E)
_ZN39_INTERNAL_50eafdc5_4_k_cu_4b68645d_70504cute1_E:
	.zero		1
	.type		_ZN39_INTERNAL_50eafdc5_4_k_cu_4b68645d_70504cuda3std3__45__cpo6cbeginE,@object
	.size		_ZN39_INTERNAL_50eafdc5_4_k_cu_4b68645d_70504cuda3std3__45__cpo6cbeginE,(_ZN39_INTERNAL_50eafdc5_4_k_cu_4b68645d_70504cuda3std3__48in_placeE - _ZN39_INTERNAL_50eafdc5_4_k_cu_4b68645d_70504cuda3std3__45__cpo6cbeginE)
_ZN39_INTERNAL_50eafdc5_4_k_cu_4b68645d_70504cuda3std3__45__cpo6cbeginE:
	.zero		1
	.type		_ZN39_INTERNAL_50eafdc5_4_k_cu_4b68645d_70504cuda3std3__48in_placeE,@object
	.size		_ZN39_INTERNAL_50eafdc5_4_k_cu_4b68645d_70504cuda3std3__48in_placeE,(_ZN39_INTERNAL_50eafdc5_4_k_cu_4b68645d_70504cuda3std6ranges3__45__cpo9iter_moveE - _ZN39_INTERNAL_50eafdc5_4_k_cu_4b68645d_70504cuda3std3__48in_placeE)
_ZN39_INTERNAL_50eafdc5_4_k_cu_4b68645d_70504cuda3std3__48in_placeE:
	.zero		1
	.type		_ZN39_INTERNAL_50eafdc5_4_k_cu_4b68645d_70504cuda3std6ranges3__45__cpo9iter_moveE,@object
	.size		_ZN39_INTERNAL_50eafdc5_4_k_cu_4b68645d_70504cuda3std6ranges3__45__cpo9iter_moveE,(_ZN39_INTERNAL_50eafdc5_4_k_cu_4b68645d_70504cuda3std3__45__cpo5beginE - _ZN39_INTERNAL_50eafdc5_4_k_cu_4b68645d_70504cuda3std6ranges3__45__cpo9iter_moveE)
_ZN39_INTERNAL_50eafdc5_4_k_cu_4b68645d_70504cuda3std6ranges3__45__cpo9iter_moveE:
	.zero		1
	.type		_ZN39_INTERNAL_50eafdc5_4_k_cu_4b68645d_70504cuda3std3__45__cpo5beginE,@object
	.size		_ZN39_INTERNAL_50eafdc5_4_k_cu_4b68645d_70504cuda3std3__45__cpo5beginE,(_ZN39_INTERNAL_50eafdc5_4_k_cu_4b68645d_70504cuda3std3__441_GLOBAL__N__50eafdc5_4_k_cu_4b68645d_70506ignoreE - _ZN39_INTERNAL_50eafdc5_4_k_cu_4b68645d_70504cuda3std3__45__cpo5beginE)
_ZN39_INTERNAL_50eafdc5_4_k_cu_4b68645d_70504cuda3std3__45__cpo5beginE:
	.zero		1
	.type		_ZN39_INTERNAL_50eafdc5_4_k_cu_4b68645d_70504cuda3std3__441_GLOBAL__N__50eafdc5_4_k_cu_4b68645d_70506ignoreE,@object
	.size		_ZN39_INTERNAL_50eafdc5_4_k_cu_4b68645d_70504cuda3std3__441_GLOBAL__N__50eafdc5_4_k_cu_4b68645d_70506ignoreE,(_ZN39_INTERNAL_50eafdc5_4_k_cu_4b68645d_70504cute7productE - _ZN39_INTERNAL_50eafdc5_4_k_cu_4b68645d_70504cuda3std3__441_GLOBAL__N__50eafdc5_4_k_cu_4b68645d_70506ignoreE)
_ZN39_INTERNAL_50eafdc5_4_k_cu_4b68645d_70504cuda3std3__441_GLOBAL__N__50eafdc5_4_k_cu_4b68645d_70506ignoreE:
	.zero		1
	.type		_ZN39_INTERNAL_50eafdc5_4_k_cu_4b68645d_70504cute7productE,@object
	.size		_ZN39_INTERNAL_50eafdc5_4_k_cu_4b68645d_70504cute7productE,(_ZN39_INTERNAL_50eafdc5_4_k_cu_4b68645d_70504cuda3std3__45__cpo3endE - _ZN39_INTERNAL_50eafdc5_4_k_cu_4b68645d_70504cute7productE)
_ZN39_INTERNAL_50eafdc5_4_k_cu_4b68645d_70504cute7productE:
	.zero		1
	.type		_ZN39_INTERNAL_50eafdc5_4_k_cu_4b68645d_70504cuda3std3__45__cpo3endE,@object
	.size		_ZN39_INTERNAL_50eafdc5_4_k_cu_4b68645d_70504cuda3std3__45__cpo3endE,(_ZN39_INTERNAL_50eafdc5_4_k_cu_4b68645d_70504cuda3std3__419piecewise_constructE - _ZN39_INTERNAL_50eafdc5_4_k_cu_4b68645d_70504cuda3std3__45__cpo3endE)
_ZN39_INTERNAL_50eafdc5_4_k_cu_4b68645d_70504cuda3std3__45__cpo3endE:
	.zero		1
	.type		_ZN39_INTERNAL_50eafdc5_4_k_cu_4b68645d_70504cuda3std3__419piecewise_constructE,@object
	.size		_ZN39_INTERNAL_50eafdc5_4_k_cu_4b68645d_70504cuda3std3__419piecewise_constructE,(_ZN39_INTERNAL_50eafdc5_4_k_cu_4b68645d_70504cuda3std3__45__cpo4cendE - _ZN39_INTERNAL_50eafdc5_4_k_cu_4b68645d_70504cuda3std3__419piecewise_constructE)
_ZN39_INTERNAL_50eafdc5_4_k_cu_4b68645d_70504cuda3std3__419piecewise_constructE:
	.zero		1
	.type		_ZN39_INTERNAL_50eafdc5_4_k_cu_4b68645d_70504cuda3std3__45__cpo4cendE,@object
	.size		_ZN39_INTERNAL_50eafdc5_4_k_cu_4b68645d_70504cuda3std3__45__cpo4cendE,(_ZN39_INTERNAL_50eafdc5_4_k_cu_4b68645d_70504cuda3std6ranges3__45__cpo4swapE - _ZN39_INTERNAL_50eafdc5_4_k_cu_4b68645d_70504cuda3std3__45__cpo4cendE)
_ZN39_INTERNAL_50eafdc5_4_k_cu_4b68645d_70504cuda3std3__45__cpo4cendE:
	.zero		1
	.type		_ZN39_INTERNAL_50eafdc5_4_k_cu_4b68645d_70504cuda3std6ranges3__45__cpo4swapE,@object
	.size		_ZN39_INTERNAL_50eafdc5_4_k_cu_4b68645d_70504cuda3std6ranges3__45__cpo4swapE,(.L_8 - _ZN39_INTERNAL_50eafdc5_4_k_cu_4b68645d_70504cuda3std6ranges3__45__cpo4swapE)
_ZN39_INTERNAL_50eafdc5_4_k_cu_4b68645d_70504cuda3std6ranges3__45__cpo4swapE:
	.zero		1
.L_8:


//--------------------- .nv.constant0._ZN7cutlass13device_kernelINS_4gemm6kernel13GemmUniversalIN4cute5tupleIJiiiiEEENS1_10collective13CollectiveMmaINS1_34MainloopSm90TmaGmmaWarpSpecializedILi10ENS5_IJNS4_1CILi1EEESB_SB_EEENS1_35KernelTmaWarpSpecializedCooperativeEEENS5_IJNSA_ILi192EEENSA_ILi160EEENSA_ILi32EEEEEENS_6half_tENS5_IJlSB_lEEESJ_SK_NS4_8TiledMMAINS4_8MMA_AtomIJNS4_4SM904GMMA25MMA_64x32x16_F32F16F16_SSILNSO_5MajorE0ELSQ_0ELNSO_7ScaleInE1ELSR_1EEEEEENS4_6LayoutINS5_IJNSA_ILi2EEESB_SB_EEENS5_IJSB_NSA_ILi0EEESX_EEEEENS5_IJNS4_10UnderscoreES10_S10_EEEEENS4_13SM90_TMA_LOADENS4_14ComposedLayoutINS4_7SwizzleILi2ELi4ELi3EEENS4_18smem_ptr_flag_bitsILi16EEENSU_INS5_IJNSA_ILi8EEESH_EEENS5_IJSH_SB_EEEEEEEvNS4_8identityES13_S1D_vS1E_EENS_8epilogue10collective6detail29Sm90TmaWarpSpecializedAdapterINS1H_15DefaultEpilogueISJ_SK_SK_NS1G_6thread17LinearCombinationISJ_Li1EffLNS1L_9ScaleType4KindE0ELNS_15FloatRoundStyleE2ESJ_EENS1_15EpilogueDefaultEEEEEvvEEEEvNT_6ParamsE --------------------------
	.section	.nv.constant0._ZN7cutlass13device_kernelINS_4gemm6kernel13GemmUniversalIN4cute5tupleIJiiiiEEENS1_10collective13CollectiveMmaINS1_34MainloopSm90TmaGmmaWarpSpecializedILi10ENS5_IJNS4_1CILi1EEESB_SB_EEENS1_35KernelTmaWarpSpecializedCooperativeEEENS5_IJNSA_ILi192EEENSA_ILi160EEENSA_ILi32EEEEEENS_6half_tENS5_IJlSB_lEEESJ_SK_NS4_8TiledMMAINS4_8MMA_AtomIJNS4_4SM904GMMA25MMA_64x32x16_F32F16F16_SSILNSO_5MajorE0ELSQ_0ELNSO_7ScaleInE1ELSR_1EEEEEENS4_6LayoutINS5_IJNSA_ILi2EEESB_SB_EEENS5_IJSB_NSA_ILi0EEESX_EEEEENS5_IJNS4_10UnderscoreES10_S10_EEEEENS4_13SM90_TMA_LOADENS4_14ComposedLayoutINS4_7SwizzleILi2ELi4ELi3EEENS4_18smem_ptr_flag_bitsILi16EEENSU_INS5_IJNSA_ILi8EEESH_EEENS5_IJSH_SB_EEEEEEEvNS4_8identityES13_S1D_vS1E_EENS_8epilogue10collective6detail29Sm90TmaWarpSpecializedAdapterINS1H_15DefaultEpilogueISJ_SK_SK_NS1G_6thread17LinearCombinationISJ_Li1EffLNS1L_9ScaleType4KindE0ELNS_15FloatRoundStyleE2ESJ_EENS1_15EpilogueDefaultEEEEEvvEEEEvNT_6ParamsE,"a",@progbits
	.sectionflags	@""
	.align	4
.nv.constant0._ZN7cutlass13device_kernelINS_4gemm6kernel13GemmUniversalIN4cute5tupleIJiiiiEEENS1_10collective13CollectiveMmaINS1_34MainloopSm90TmaGmmaWarpSpecializedILi10ENS5_IJNS4_1CILi1EEESB_SB_EEENS1_35KernelTmaWarpSpecializedCooperativeEEENS5_IJNSA_ILi192EEENSA_ILi160EEENSA_ILi32EEEEEENS_6half_tENS5_IJlSB_lEEESJ_SK_NS4_8TiledMMAINS4_8MMA_AtomIJNS4_4SM904GMMA25MMA_64x32x16_F32F16F16_SSILNSO_5MajorE0ELSQ_0ELNSO_7ScaleInE1ELSR_1EEEEEENS4_6LayoutINS5_IJNSA_ILi2EEESB_SB_EEENS5_IJSB_NSA_ILi0EEESX_EEEEENS5_IJNS4_10UnderscoreES10_S10_EEEEENS4_13SM90_TMA_LOADENS4_14ComposedLayoutINS4_7SwizzleILi2ELi4ELi3EEENS4_18smem_ptr_flag_bitsILi16EEENSU_INS5_IJNSA_ILi8EEESH_EEENS5_IJSH_SB_EEEEEEEvNS4_8identityES13_S1D_vS1E_EENS_8epilogue10collective6detail29Sm90TmaWarpSpecializedAdapterINS1H_15DefaultEpilogueISJ_SK_SK_NS1G_6thread17LinearCombinationISJ_Li1EffLNS1L_9ScaleType4KindE0ELNS_15FloatRoundStyleE2ESJ_EENS1_15EpilogueDefaultEEEEEvvEEEEvNT_6ParamsE:
	.zero		1664


//--------------------- SYMBOLS --------------------------

	.type		.nv.reservedSmem.offset0,@object
	.size		.nv.reservedSmem.offset0,0x4
	.type		__assertfail,@function
